// auto-generated by cutlass_sweep.gemm — config: {"arch": "sm_90", "cluster_m": 2, "cluster_n": 1, "dtype": "e4m3", "stages": 4, "tile_k": 32, "tile_m": 128, "tile_n": 64}
#include "cutlass/cutlass.h"
#include "cutlass/gemm/collective/collective_builder.hpp"
#include "cutlass/gemm/device/gemm_universal_adapter.h"
#include "cutlass/gemm/kernel/gemm_universal.hpp"
#include "cutlass/epilogue/collective/collective_builder.hpp"

using ElemA = cutlass::float_e4m3_t;
using ElemB = cutlass::float_e4m3_t;
using ElemCD = cutlass::float_e4m3_t;
using Acc  = float;
using TileShape    = cute::Shape<cute::_128, cute::_64, cute::_32>;
using ClusterShape = cute::Shape<cute::_2, cute::_1, cute::_1>;

using CollectiveEpilogue = typename cutlass::epilogue::collective::CollectiveBuilder<
    cutlass::arch::Sm90, cutlass::arch::OpClassTensorOp,
    TileShape, ClusterShape,
    cutlass::epilogue::collective::EpilogueTileAuto,
    Acc, Acc,
    ElemCD, cutlass::layout::RowMajor, 128 / cutlass::sizeof_bits<ElemCD>::value,
    ElemCD, cutlass::layout::RowMajor, 128 / cutlass::sizeof_bits<ElemCD>::value,
    cutlass::epilogue::collective::EpilogueScheduleAuto
  >::CollectiveOp;

using CollectiveMainloop = typename cutlass::gemm::collective::CollectiveBuilder<
    cutlass::arch::Sm90, cutlass::arch::OpClassTensorOp,
    ElemA, cutlass::layout::RowMajor, 128 / cutlass::sizeof_bits<ElemA>::value,
    ElemB, cutlass::layout::ColumnMajor, 128 / cutlass::sizeof_bits<ElemB>::value,
    Acc,
    TileShape, ClusterShape,
    cutlass::gemm::collective::StageCount<4>,
    cutlass::gemm::collective::KernelScheduleAuto
  >::CollectiveOp;

using GemmKernel = cutlass::gemm::kernel::GemmUniversal<
    cute::Shape<int,int,int,int>,
    CollectiveMainloop,
    CollectiveEpilogue
>;
using Gemm = cutlass::gemm::device::GemmUniversalAdapter<GemmKernel>;

// Force the device kernel symbol into the cubin without needing a host main.
auto* _anchor = &cutlass::device_kernel<GemmKernel>;


// ===== COMPILED SASS (sm_90a) =====

	.target	sm_90a

	.elftype	@"ET_EXEC"


//--------------------- .note.nv.tkinfo           --------------------------
	.section	.note.nv.tkinfo,"",@"SHT_NOTE"
	.sectionflags	@"SHF_NOTE_NV_TKINFO"
	.tkinfo
        /*0018*/ 	.word	0x00000002
        /*0030*/ 	.string	""
        /*0030*/ 	.string	"ptxas"
        /*0030*/ 	.string	"Cuda compilation tools, release 13.0, V13.0.88"
        /*0030*/ 	.string	"Build cuda_13.0.r13.0/compiler.36424714_0"
        /*0030*/ 	.string	"-arch sm_90a -m 64 "



//--------------------- .note.nv.cuinfo           --------------------------
	.section	.note.nv.cuinfo,"",@"SHT_NOTE"
	.sectionflags	@"SHF_NOTE_NV_CUINFO"
        /*0018*/ 	.short	0x0002
        /*001a*/ 	.short	0x005a
        /*001c*/ 	.short	0x0082
	.zero		2


//--------------------- .nv.info                  --------------------------
	.section	.nv.info,"",@"SHT_CUDA_INFO"
	.align	4


	//----- nvinfo : EIATTR_REGCOUNT
	.align		4
        /*0000*/ 	.byte	0x04, 0x2f
        /*0002*/ 	.short	(.L_12 - .L_11)
	.align		4
.L_11:
        /*0004*/ 	.word	index@(_ZN7cutlass13device_kernelINS_4gemm6kernel13GemmUniversalIN4cute5tupleIJiiiiEEENS1_10collective13CollectiveMmaINS1_37MainloopSm90TmaGmmaWarpSpecializedFP8ILi4ENS5_IJNS4_1CILi2EEENSA_ILi1EEESC_EEENS1_35KernelTmaWarpSpecializedCooperativeEEENS5_IJNSA_ILi128EEENSA_ILi64EEENSA_ILi32EEEEEENS_12float_e4m3_tENS5_IJlSC_lEEESK_SL_NS4_8TiledMMAINS4_8MMA_AtomIJNS4_4SM904GMMA30MMA_64x64x32_F32E4M3E4M3_SS_TNILNSP_7ScaleInE1ELSR_1EEEEEENS4_6LayoutISD_NS5_IJSC_NSA_ILi0EEESV_EEEEENS5_IJNS4_10UnderscoreESY_SY_EEEEENS4_13SM90_TMA_LOADENS4_14ComposedLayoutINS4_7SwizzleILi1ELi4ELi3EEENS4_18smem_ptr_flag_bitsILi8EEENSU_INS5_IJNSA_ILi8EEESI_EEENS5_IJSI_SC_EEEEEEEvNS4_8identityENS4_23SM90_TMA_LOAD_MULTICASTES1B_vS1C_EENS_8epilogue10collective6detail29Sm90TmaWarpSpecializedAdapterINS1G_15DefaultEpilogueISK_SL_SL_NS1F_6thread17LinearCombinationISK_Li1EffLNS1K_9ScaleType4KindE0ELNS_15FloatRoundStyleE2ESK_EENS1_15EpilogueDefaultEEEEEvvEEEEvNT_6ParamsE)
        /*0008*/ 	.word	0x000000a8


	//----- nvinfo : EIATTR_FRAME_SIZE
	.align		4
.L_12:
        /*000c*/ 	.byte	0x04, 0x11
        /*000e*/ 	.short	(.L_14 - .L_13)
	.align		4
.L_13:
        /*0010*/ 	.word	index@(_ZN7cutlass13device_kernelINS_4gemm6kernel13GemmUniversalIN4cute5tupleIJiiiiEEENS1_10collective13CollectiveMmaINS1_37MainloopSm90TmaGmmaWarpSpecializedFP8ILi4ENS5_IJNS4_1CILi2EEENSA_ILi1EEESC_EEENS1_35KernelTmaWarpSpecializedCooperativeEEENS5_IJNSA_ILi128EEENSA_ILi64EEENSA_ILi32EEEEEENS_12float_e4m3_tENS5_IJlSC_lEEESK_SL_NS4_8TiledMMAINS4_8MMA_AtomIJNS4_4SM904GMMA30MMA_64x64x32_F32E4M3E4M3_SS_TNILNSP_7ScaleInE1ELSR_1EEEEEENS4_6LayoutISD_NS5_IJSC_NSA_ILi0EEESV_EEEEENS5_IJNS4_10UnderscoreESY_SY_EEEEENS4_13SM90_TMA_LOADENS4_14ComposedLayoutINS4_7SwizzleILi1ELi4ELi3EEENS4_18smem_ptr_flag_bitsILi8EEENSU_INS5_IJNSA_ILi8EEESI_EEENS5_IJSI_SC_EEEEEEEvNS4_8identityENS4_23SM90_TMA_LOAD_MULTICASTES1B_vS1C_EENS_8epilogue10collective6detail29Sm90TmaWarpSpecializedAdapterINS1G_15DefaultEpilogueISK_SL_SL_NS1F_6thread17LinearCombinationISK_Li1EffLNS1K_9ScaleType4KindE0ELNS_15FloatRoundStyleE2ESK_EENS1_15EpilogueDefaultEEEEEvvEEEEvNT_6ParamsE)
        /*0014*/ 	.word	0x00000000


	//----- nvinfo : EIATTR_MIN_STACK_SIZE
	.align		4
.L_14:
        /*0018*/ 	.byte	0x04, 0x12
        /*001a*/ 	.short	(.L_16 - .L_15)
	.align		4
.L_15:
        /*001c*/ 	.word	index@(_ZN7cutlass13device_kernelINS_4gemm6kernel13GemmUniversalIN4cute5tupleIJiiiiEEENS1_10collective13CollectiveMmaINS1_37MainloopSm90TmaGmmaWarpSpecializedFP8ILi4ENS5_IJNS4_1CILi2EEENSA_ILi1EEESC_EEENS1_35KernelTmaWarpSpecializedCooperativeEEENS5_IJNSA_ILi128EEENSA_ILi64EEENSA_ILi32EEEEEENS_12float_e4m3_tENS5_IJlSC_lEEESK_SL_NS4_8TiledMMAINS4_8MMA_AtomIJNS4_4SM904GMMA30MMA_64x64x32_F32E4M3E4M3_SS_TNILNSP_7ScaleInE1ELSR_1EEEEEENS4_6LayoutISD_NS5_IJSC_NSA_ILi0EEESV_EEEEENS5_IJNS4_10UnderscoreESY_SY_EEEEENS4_13SM90_TMA_LOADENS4_14ComposedLayoutINS4_7SwizzleILi1ELi4ELi3EEENS4_18smem_ptr_flag_bitsILi8EEENSU_INS5_IJNSA_ILi8EEESI_EEENS5_IJSI_SC_EEEEEEEvNS4_8identityENS4_23SM90_TMA_LOAD_MULTICASTES1B_vS1C_EENS_8epilogue10collective6detail29Sm90TmaWarpSpecializedAdapterINS1G_15DefaultEpilogueISK_SL_SL_NS1F_6thread17LinearCombinationISK_Li1EffLNS1K_9ScaleType4KindE0ELNS_15FloatRoundStyleE2ESK_EENS1_15EpilogueDefaultEEEEEvvEEEEvNT_6ParamsE)
        /*0020*/ 	.word	0x00000000
.L_16:


//--------------------- .nv.compat                --------------------------
	.section	.nv.compat,"",@"SHT_CUDA_COMPAT_INFO"
	.align	4
        /*0000*/ 	.byte	0x02, 0x09, 0x01, 0x00, 0x02, 0x02, 0x04, 0x00, 0x02, 0x05, 0x05, 0x00, 0x03, 0x07, 0x01, 0x01
        /*0010*/ 	.byte	0x02, 0x03, 0x01, 0x00, 0x02, 0x06, 0x01, 0x00, 0x04, 0x0b, 0x08, 0x00, 0x00, 0x00, 0x00, 0x00
        /*0020*/ 	.byte	0x00, 0x00, 0x00, 0x00


//--------------------- .nv.info._ZN7cutlass13device_kernelINS_4gemm6kernel13GemmUniversalIN4cute5tupleIJiiiiEEENS1_10collective13CollectiveMmaINS1_37MainloopSm90TmaGmmaWarpSpecializedFP8ILi4ENS5_IJNS4_1CILi2EEENSA_ILi1EEESC_EEENS1_35KernelTmaWarpSpecializedCooperativeEEENS5_IJNSA_ILi128EEENSA_ILi64EEENSA_ILi32EEEEEENS_12float_e4m3_tENS5_IJlSC_lEEESK_SL_NS4_8TiledMMAINS4_8MMA_AtomIJNS4_4SM904GMMA30MMA_64x64x32_F32E4M3E4M3_SS_TNILNSP_7ScaleInE1ELSR_1EEEEEENS4_6LayoutISD_NS5_IJSC_NSA_ILi0EEESV_EEEEENS5_IJNS4_10UnderscoreESY_SY_EEEEENS4_13SM90_TMA_LOADENS4_14ComposedLayoutINS4_7SwizzleILi1ELi4ELi3EEENS4_18smem_ptr_flag_bitsILi8EEENSU_INS5_IJNSA_ILi8EEESI_EEENS5_IJSI_SC_EEEEEEEvNS4_8identityENS4_23SM90_TMA_LOAD_MULTICASTES1B_vS1C_EENS_8epilogue10collective6detail29Sm90TmaWarpSpecializedAdapterINS1G_15DefaultEpilogueISK_SL_SL_NS1F_6thread17LinearCombinationISK_Li1EffLNS1K_9ScaleType4KindE0ELNS_15FloatRoundStyleE2ESK_EENS1_15EpilogueDefaultEEEEEvvEEEEvNT_6ParamsE --------------------------
	.section	.nv.info._ZN7cutlass13device_kernelINS_4gemm6kernel13GemmUniversalIN4cute5tupleIJiiiiEEENS1_10collective13CollectiveMmaINS1_37MainloopSm90TmaGmmaWarpSpecializedFP8ILi4ENS5_IJNS4_1CILi2EEENSA_ILi1EEESC_EEENS1_35KernelTmaWarpSpecializedCooperativeEEENS5_IJNSA_ILi128EEENSA_ILi64EEENSA_ILi32EEEEEENS_12float_e4m3_tENS5_IJlSC_lEEESK_SL_NS4_8TiledMMAINS4_8MMA_AtomIJNS4_4SM904GMMA30MMA_64x64x32_F32E4M3E4M3_SS_TNILNSP_7ScaleInE1ELSR_1EEEEEENS4_6LayoutISD_NS5_IJSC_NSA_ILi0EEESV_EEEEENS5_IJNS4_10UnderscoreESY_SY_EEEEENS4_13SM90_TMA_LOADENS4_14ComposedLayoutINS4_7SwizzleILi1ELi4ELi3EEENS4_18smem_ptr_flag_bitsILi8EEENSU_INS5_IJNSA_ILi8EEESI_EEENS5_IJSI_SC_EEEEEEEvNS4_8identityENS4_23SM90_TMA_LOAD_MULTICASTES1B_vS1C_EENS_8epilogue10collective6detail29Sm90TmaWarpSpecializedAdapterINS1G_15DefaultEpilogueISK_SL_SL_NS1F_6thread17LinearCombinationISK_Li1EffLNS1K_9ScaleType4KindE0ELNS_15FloatRoundStyleE2ESK_EENS1_15EpilogueDefaultEEEEEvvEEEEvNT_6ParamsE,"",@"SHT_CUDA_INFO"
	.sectionflags	@""
	.align	4


	//----- nvinfo : EIATTR_CUDA_API_VERSION
	.align		4
        /*0000*/ 	.byte	0x04, 0x37
        /*0002*/ 	.short	(.L_18 - .L_17)
.L_17:
        /*0004*/ 	.word	0x00000082


	//----- nvinfo : EIATTR_KPARAM_INFO
	.align		4
.L_18:
        /*0008*/ 	.byte	0x04, 0x17
        /*000a*/ 	.short	(.L_20 - .L_19)
.L_19:
        /*000c*/ 	.word	0x00000000
        /*0010*/ 	.short	0x0000
        /*0012*/ 	.short	0x0070
        /*0014*/ 	.byte	0x00, 0xf0, 0x01, 0x10


	//----- nvinfo : EIATTR_SPARSE_MMA_MASK
	.align		4
.L_20:
        /*0018*/ 	.byte	0x03, 0x50
        /*001a*/ 	.short	0x0000


	//----- nvinfo : EIATTR_MAXREG_COUNT
	.align		4
        /*001c*/ 	.byte	0x03, 0x1b
        /*001e*/ 	.short	0x00a8


	//----- nvinfo : EIATTR_NUM_BARRIERS
	.align		4
        /*0020*/ 	.byte	0x02, 0x4c
        /*0022*/ 	.byte	0x01
	.zero		1


	//----- nvinfo : EIATTR_MERCURY_ISA_VERSION
	.align		4
        /*0024*/ 	.byte	0x03, 0x5f
        /*0026*/ 	.short	0x0101


	//----- nvinfo : EIATTR_INT_WARP_WIDE_INSTR_OFFSETS
	.align		4
        /*0028*/ 	.byte	0x04, 0x31
        /*002a*/ 	.short	(.L_22 - .L_21)


	//   ....[0]....
.L_21:
        /*002c*/ 	.word	0x00000470


	//   ....[1]....
        /*0030*/ 	.word	0x000005a0


	//   ....[2]....
        /*0034*/ 	.word	0x00000680


	//   ....[3]....
        /*0038*/ 	.word	0x000023f0


	//----- nvinfo : EIATTR_COOP_GROUP_MASK_REGIDS
	.align		4
.L_22:
        /*003c*/ 	.byte	0x04, 0x29
        /*003e*/ 	.short	(.L_24 - .L_23)


	//   ....[0]....
.L_23:
        /*0040*/ 	.word	0xffffffff


	//   ....[1]....
        /*0044*/ 	.word	0xffffffff


	//   ....[2]....
        /*0048*/ 	.word	0xffffffff


	//   ....[3]....
        /*004c*/ 	.word	0xffffffff


	//   ....[4]....
        /*0050*/ 	.word	0xffffffff


	//   ....[5]....
        /*0054*/ 	.word	0xffffffff


	//----- nvinfo : EIATTR_COOP_GROUP_INSTR_OFFSETS
	.align		4
.L_24:
        /*0058*/ 	.byte	0x04, 0x28
        /*005a*/ 	.short	(.L_26 - .L_25)


	//   ....[0]....
.L_25:
        /*005c*/ 	.word	0x00000060


	//   ....[1]....
        /*0060*/ 	.word	0x00000070


	//   ....[2]....
        /*0064*/ 	.word	0x00000130


	//   ....[3]....
        /*0068*/ 	.word	0x000002d0


	//   ....[4]....
        /*006c*/ 	.word	0x000007f0


	//   ....[5]....
        /*0070*/ 	.word	0x00001270


	//----- nvinfo : EIATTR_REG_RECONFIG
	.align		4
.L_26:
        /*0074*/ 	.byte	0x01, 0x54
	.zero		2


	//----- nvinfo : EIATTR_MBARRIER_INSTR_OFFSETS
	.align		4
        /*0078*/ 	.byte	0x04, 0x39
        /*007a*/ 	.short	(.L_28 - .L_27)


	//   ....[0]....
.L_27:
        /*007c*/ 	.word	0x00000230
        /*0080*/ 	.word	0x000000ff
        /*0084*/ 	.word	0x00000000
        /*0088*/ 	.short	0x0100
        /*008a*/ 	.byte	0x08
	.zero		1


	//   ....[1]....
        /*008c*/ 	.word	0x00000240
        /*0090*/ 	.word	0x000000ff
        /*0094*/ 	.word	0x00000020
        /*0098*/ 	.short	0x0100
        /*009a*/ 	.byte	0x08
	.zero		1


	//   ....[2]....
        /*009c*/ 	.word	0x00000250
        /*00a0*/ 	.word	0x000000ff
        /*00a4*/ 	.word	0x00000008
        /*00a8*/ 	.short	0x0100
        /*00aa*/ 	.byte	0x08
	.zero		1


	//   ....[3]....
        /*00ac*/ 	.word	0x00000260
        /*00b0*/ 	.word	0x000000ff
        /*00b4*/ 	.word	0x00000028
        /*00b8*/ 	.short	0x0100
        /*00ba*/ 	.byte	0x08
	.zero		1


	//   ....[4]....
        /*00bc*/ 	.word	0x00000270
        /*00c0*/ 	.word	0x000000ff
        /*00c4*/ 	.word	0x00000010
        /*00c8*/ 	.short	0x0100
        /*00ca*/ 	.byte	0x08
	.zero		1


	//   ....[5]....
        /*00cc*/ 	.word	0x00000280
        /*00d0*/ 	.word	0x000000ff
        /*00d4*/ 	.word	0x00000030
        /*00d8*/ 	.short	0x0100
        /*00da*/ 	.byte	0x08
	.zero		1


	//   ....[6]....
        /*00dc*/ 	.word	0x00000290
        /*00e0*/ 	.word	0x000000ff
        /*00e4*/ 	.word	0x00000018
        /*00e8*/ 	.short	0x0100
        /*00ea*/ 	.byte	0x08
	.zero		1


	//   ....[7]....
        /*00ec*/ 	.word	0x000002a0
        /*00f0*/ 	.word	0x000000ff
        /*00f4*/ 	.word	0x00000038
        /*00f8*/ 	.short	0x0100
        /*00fa*/ 	.byte	0x08
	.zero		1


	//   ....[8]....
        /*00fc*/ 	.word	0x00000700
        /*0100*/ 	.word	0x000000ff
        /*0104*/ 	.word	0x00000050
        /*0108*/ 	.short	0x0100
        /*010a*/ 	.byte	0x06
	.zero		1


	//   ....[9]....
        /*010c*/ 	.word	0x00000790
        /*0110*/ 	.word	0x000000ff
        /*0114*/ 	.word	0x00000058
        /*0118*/ 	.short	0x0100
        /*011a*/ 	.byte	0x06
	.zero		1


	//   ....[10]....
        /*011c*/ 	.word	0x000015b0
        /*0120*/ 	.word	0x000000ff
        /*0124*/ 	.word	0x00000000
        /*0128*/ 	.short	0x010a
        /*012a*/ 	.byte	0x06
	.zero		1


	//   ....[11]....
        /*012c*/ 	.word	0x000015f0
        /*0130*/ 	.word	0x000000ff
        /*0134*/ 	.word	0x00000000
        /*0138*/ 	.short	0x010a
        /*013a*/ 	.byte	0x06
	.zero		1


	//   ....[12]....
        /*013c*/ 	.word	0x00001be0
        /*0140*/ 	.word	0x000000ff
        /*0144*/ 	.word	0x00000000
        /*0148*/ 	.short	0x010a
        /*014a*/ 	.byte	0x0c
	.zero		1


	//   ....[13]....
        /*014c*/ 	.word	0x00001c20
        /*0150*/ 	.word	0x000000ff
        /*0154*/ 	.word	0x00000000
        /*0158*/ 	.short	0x010a
        /*015a*/ 	.byte	0x0c
	.zero		1


	//   ....[14]....
        /*015c*/ 	.word	0x00002000
        /*0160*/ 	.word	0x0000000a
        /*0164*/ 	.word	0x00000000
        /*0168*/ 	.short	0x0101
        /*016a*/ 	.byte	0x3f
	.zero		1


	//   ....[15]....
        /*016c*/ 	.word	0x00002470
        /*0170*/ 	.word	0x00000008
        /*0174*/ 	.word	0x00000000
        /*0178*/ 	.short	0x0101
        /*017a*/ 	.byte	0x3f
	.zero		1


	//   ....[16]....
        /*017c*/ 	.word	0x00005d50
        /*0180*/ 	.word	0x00000015
        /*0184*/ 	.word	0x00000020
        /*0188*/ 	.short	0x010a
        /*018a*/ 	.byte	0x3f
	.zero		1


	//   ....[17]....
        /*018c*/ 	.word	0x00006100
        /*0190*/ 	.word	0x00000007
        /*0194*/ 	.word	0x00000058
        /*0198*/ 	.short	0x0101
        /*019a*/ 	.byte	0x3f
	.zero		1


	//   ....[18]....
        /*019c*/ 	.word	0x00006810
        /*01a0*/ 	.word	0x00000005
        /*01a4*/ 	.word	0x00000000
        /*01a8*/ 	.short	0x010a
        /*01aa*/ 	.byte	0x3f
	.zero		1


	//   ....[19]....
        /*01ac*/ 	.word	0x00006890
        /*01b0*/ 	.word	0x00000007
        /*01b4*/ 	.word	0x00000000
        /*01b8*/ 	.short	0x010a
        /*01ba*/ 	.byte	0x3f
	.zero		1


	//   ....[20]....
        /*01bc*/ 	.word	0x00006920
        /*01c0*/ 	.word	0x00000006
        /*01c4*/ 	.word	0x00000000
        /*01c8*/ 	.short	0x010a
        /*01ca*/ 	.byte	0x3f
	.zero		1


	//   ....[21]....
        /*01cc*/ 	.word	0x000069b0
        /*01d0*/ 	.word	0x00000003
        /*01d4*/ 	.word	0x00000000
        /*01d8*/ 	.short	0x010a
        /*01da*/ 	.byte	0x3f
	.zero		1


	//   ....[22]....
        /*01dc*/ 	.word	0x00006a20
        /*01e0*/ 	.word	0x00000009
        /*01e4*/ 	.word	0x00000000
        /*01e8*/ 	.short	0x010a
        /*01ea*/ 	.byte	0x3f
	.zero		1


	//   ....[23]....
        /*01ec*/ 	.word	0x00006a80
        /*01f0*/ 	.word	0x0000000b
        /*01f4*/ 	.word	0x00000000
        /*01f8*/ 	.short	0x010a
        /*01fa*/ 	.byte	0x3f
	.zero		1


	//   ....[24]....
        /*01fc*/ 	.word	0x00006b50
        /*0200*/ 	.word	0x00000015
        /*0204*/ 	.word	0x00000020
        /*0208*/ 	.short	0x010a
        /*020a*/ 	.byte	0x3f
	.zero		1


	//   ....[25]....
        /*020c*/ 	.word	0x00006c20
        /*0210*/ 	.word	0x00000005
        /*0214*/ 	.word	0x00000000
        /*0218*/ 	.short	0x010a
        /*021a*/ 	.byte	0x3f
	.zero		1


	//   ....[26]....
        /*021c*/ 	.word	0x00006c70
        /*0220*/ 	.word	0x00000007
        /*0224*/ 	.word	0x00000000
        /*0228*/ 	.short	0x010a
        /*022a*/ 	.byte	0x3f
	.zero		1


	//   ....[27]....
        /*022c*/ 	.word	0x00006cc0
        /*0230*/ 	.word	0x00000006
        /*0234*/ 	.word	0x00000000
        /*0238*/ 	.short	0x010a
        /*023a*/ 	.byte	0x3f
	.zero		1


	//----- nvinfo : EIATTR_NUM_MBARRIERS
	.align		4
.L_28:
        /*023c*/ 	.byte	0x03, 0x38
        /*023e*/ 	.short	0x000a


	//----- nvinfo : EIATTR_EXIT_INSTR_OFFSETS
	.align		4
        /*0240*/ 	.byte	0x04, 0x1c
        /*0242*/ 	.short	(.L_30 - .L_29)


	//   ....[0]....
.L_29:
        /*0244*/ 	.word	0x00000950


	//   ....[1]....
        /*0248*/ 	.word	0x00001140


	//   ....[2]....
        /*024c*/ 	.word	0x00005460


	//   ....[3]....
        /*0250*/ 	.word	0x000059c0


	//   ....[4]....
        /*0254*/ 	.word	0x00006a00


	//----- nvinfo : EIATTR_MAX_THREADS
	.align		4
.L_30:
        /*0258*/ 	.byte	0x04, 0x05
        /*025a*/ 	.short	(.L_32 - .L_31)
.L_31:
        /*025c*/ 	.word	0x00000180
        /*0260*/ 	.word	0x00000001
        /*0264*/ 	.word	0x00000001


	//----- nvinfo : EIATTR_CRS_STACK_SIZE
	.align		4
.L_32:
        /*0268*/ 	.byte	0x04, 0x1e
        /*026a*/ 	.short	(.L_34 - .L_33)
.L_33:
        /*026c*/ 	.word	0x00000000


	//----- nvinfo : EIATTR_CBANK_PARAM_SIZE
	.align		4
.L_34:
        /*0270*/ 	.byte	0x03, 0x19
        /*0272*/ 	.short	0x0470


	//----- nvinfo : EIATTR_PARAM_CBANK
	.align		4
        /*0274*/ 	.byte	0x04, 0x0a
        /*0276*/ 	.short	(.L_36 - .L_35)
	.align		4
.L_35:
        /*0278*/ 	.word	index@(.nv.constant0._ZN7cutlass13device_kernelINS_4gemm6kernel13GemmUniversalIN4cute5tupleIJiiiiEEENS1_10collective13CollectiveMmaINS1_37MainloopSm90TmaGmmaWarpSpecializedFP8ILi4ENS5_IJNS4_1CILi2EEENSA_ILi1EEESC_EEENS1_35KernelTmaWarpSpecializedCooperativeEEENS5_IJNSA_ILi128EEENSA_ILi64EEENSA_ILi32EEEEEENS_12float_e4m3_tENS5_IJlSC_lEEESK_SL_NS4_8TiledMMAINS4_8MMA_AtomIJNS4_4SM904GMMA30MMA_64x64x32_F32E4M3E4M3_SS_TNILNSP_7ScaleInE1ELSR_1EEEEEENS4_6LayoutISD_NS5_IJSC_NSA_ILi0EEESV_EEEEENS5_IJNS4_10UnderscoreESY_SY_EEEEENS4_13SM90_TMA_LOADENS4_14ComposedLayoutINS4_7SwizzleILi1ELi4ELi3EEENS4_18smem_ptr_flag_bitsILi8EEENSU_INS5_IJNSA_ILi8EEESI_EEENS5_IJSI_SC_EEEEEEEvNS4_8identityENS4_23SM90_TMA_LOAD_MULTICASTES1B_vS1C_EENS_8epilogue10collective6detail29Sm90TmaWarpSpecializedAdapterINS1G_15DefaultEpilogueISK_SL_SL_NS1F_6thread17LinearCombinationISK_Li1EffLNS1K_9ScaleType4KindE0ELNS_15FloatRoundStyleE2ESK_EENS1_15EpilogueDefaultEEEEEvvEEEEvNT_6ParamsE)
        /*027c*/ 	.short	0x0210
        /*027e*/ 	.short	0x0470


	//----- nvinfo : EIATTR_SW_WAR
	.align		4
.L_36:
        /*0280*/ 	.byte	0x04, 0x36
        /*0282*/ 	.short	(.L_38 - .L_37)
.L_37:
        /*0284*/ 	.word	0x00000008
.L_38:


//--------------------- .nv.callgraph             --------------------------
	.section	.nv.callgraph,"",@"SHT_CUDA_CALLGRAPH"
	.align	4
	.sectionentsize	8
	.align		4
        /*0000*/ 	.word	0x00000000
	.align		4
        /*0004*/ 	.word	0xffffffff
	.align		4
        /*0008*/ 	.word	0x00000000
	.align		4
        /*000c*/ 	.word	0xfffffffe
	.align		4
        /*0010*/ 	.word	0x00000000
	.align		4
        /*0014*/ 	.word	0xfffffffd
	.align		4
        /*0018*/ 	.word	0x00000000
	.align		4
        /*001c*/ 	.word	0xfffffffc


//--------------------- .nv.constant4             --------------------------
	.section	.nv.constant4,"a",@progbits
	.align	8
	.align		8
.nv.constant4:
        /*0000*/ 	.dword	_ZN39_INTERNAL_35d984e7_4_k_cu_6762d8d6_38364cuda3std3__45__cpo5beginE
	.align		8
        /*0008*/ 	.dword	_ZN39_INTERNAL_35d984e7_4_k_cu_6762d8d6_38364cuda3std3__45__cpo3endE
	.align		8
        /*0010*/ 	.dword	_ZN39_INTERNAL_35d984e7_4_k_cu_6762d8d6_38364cuda3std3__45__cpo6cbeginE
	.align		8
        /*0018*/ 	.dword	_ZN39_INTERNAL_35d984e7_4_k_cu_6762d8d6_38364cuda3std3__45__cpo4cendE
	.align		8
        /*0020*/ 	.dword	_ZN39_INTERNAL_35d984e7_4_k_cu_6762d8d6_38364cuda3std3__441_GLOBAL__N__35d984e7_4_k_cu_6762d8d6_38366ignoreE
	.align		8
        /*0028*/ 	.dword	_ZN39_INTERNAL_35d984e7_4_k_cu_6762d8d6_38364cuda3std3__419piecewise_constructE
	.align		8
        /*0030*/ 	.dword	_ZN39_INTERNAL_35d984e7_4_k_cu_6762d8d6_38364cuda3std3__48in_placeE
	.align		8
        /*0038*/ 	.dword	_ZN39_INTERNAL_35d984e7_4_k_cu_6762d8d6_38364cuda3std6ranges3__45__cpo4swapE
	.align		8
        /*0040*/ 	.dword	_ZN39_INTERNAL_35d984e7_4_k_cu_6762d8d6_38364cuda3std6ranges3__45__cpo9iter_moveE
	.align		8
        /*0048*/ 	.dword	_ZN39_INTERNAL_35d984e7_4_k_cu_6762d8d6_38364cute7productE
	.align		8
        /*0050*/ 	.dword	_ZN39_INTERNAL_35d984e7_4_k_cu_6762d8d6_38364cute1_E


//--------------------- .text._ZN7cutlass13device_kernelINS_4gemm6kernel13GemmUniversalIN4cute5tupleIJiiiiEEENS1_10collective13CollectiveMmaINS1_37MainloopSm90TmaGmmaWarpSpecializedFP8ILi4ENS5_IJNS4_1CILi2EEENSA_ILi1EEESC_EEENS1_35KernelTmaWarpSpecializedCooperativeEEENS5_IJNSA_ILi128EEENSA_ILi64EEENSA_ILi32EEEEEENS_12float_e4m3_tENS5_IJlSC_lEEESK_SL_NS4_8TiledMMAINS4_8MMA_AtomIJNS4_4SM904GMMA30MMA_64x64x32_F32E4M3E4M3_SS_TNILNSP_7ScaleInE1ELSR_1EEEEEENS4_6LayoutISD_NS5_IJSC_NSA_ILi0EEESV_EEEEENS5_IJNS4_10UnderscoreESY_SY_EEEEENS4_13SM90_TMA_LOADENS4_14ComposedLayoutINS4_7SwizzleILi1ELi4ELi3EEENS4_18smem_ptr_flag_bitsILi8EEENSU_INS5_IJNSA_ILi8EEESI_EEENS5_IJSI_SC_EEEEEEEvNS4_8identityENS4_23SM90_TMA_LOAD_MULTICASTES1B_vS1C_EENS_8epilogue10collective6detail29Sm90TmaWarpSpecializedAdapterINS1G_15DefaultEpilogueISK_SL_SL_NS1F_6thread17LinearCombinationISK_Li1EffLNS1K_9ScaleType4KindE0ELNS_15FloatRoundStyleE2ESK_EENS1_15EpilogueDefaultEEEEEvvEEEEvNT_6ParamsE --------------------------
	.section	.text._ZN7cutlass13device_kernelINS_4gemm6kernel13GemmUniversalIN4cute5tupleIJiiiiEEENS1_10collective13CollectiveMmaINS1_37MainloopSm90TmaGmmaWarpSpecializedFP8ILi4ENS5_IJNS4_1CILi2EEENSA_ILi1EEESC_EEENS1_35KernelTmaWarpSpecializedCooperativeEEENS5_IJNSA_ILi128EEENSA_ILi64EEENSA_ILi32EEEEEENS_12float_e4m3_tENS5_IJlSC_lEEESK_SL_NS4_8TiledMMAINS4_8MMA_AtomIJNS4_4SM904GMMA30MMA_64x64x32_F32E4M3E4M3_SS_TNILNSP_7ScaleInE1ELSR_1EEEEEENS4_6LayoutISD_NS5_IJSC_NSA_ILi0EEESV_EEEEENS5_IJNS4_10UnderscoreESY_SY_EEEEENS4_13SM90_TMA_LOADENS4_14ComposedLayoutINS4_7SwizzleILi1ELi4ELi3EEENS4_18smem_ptr_flag_bitsILi8EEENSU_INS5_IJNSA_ILi8EEESI_EEENS5_IJSI_SC_EEEEEEEvNS4_8identityENS4_23SM90_TMA_LOAD_MULTICASTES1B_vS1C_EENS_8epilogue10collective6detail29Sm90TmaWarpSpecializedAdapterINS1G_15DefaultEpilogueISK_SL_SL_NS1F_6thread17LinearCombinationISK_Li1EffLNS1K_9ScaleType4KindE0ELNS_15FloatRoundStyleE2ESK_EENS1_15EpilogueDefaultEEEEEvvEEEEvNT_6ParamsE,"ax",@progbits
	.align	128
.text._ZN7cutlass13device_kernelINS_4gemm6kernel13GemmUniversalIN4cute5tupleIJiiiiEEENS1_10collective13CollectiveMmaINS1_37MainloopSm90TmaGmmaWarpSpecializedFP8ILi4ENS5_IJNS4_1CILi2EEENSA_ILi1EEESC_EEENS1_35KernelTmaWarpSpecializedCooperativeEEENS5_IJNSA_ILi128EEENSA_ILi64EEENSA_ILi32EEEEEENS_12float_e4m3_tENS5_IJlSC_lEEESK_SL_NS4_8TiledMMAINS4_8MMA_AtomIJNS4_4SM904GMMA30MMA_64x64x32_F32E4M3E4M3_SS_TNILNSP_7ScaleInE1ELSR_1EEEEEENS4_6LayoutISD_NS5_IJSC_NSA_ILi0EEESV_EEEEENS5_IJNS4_10UnderscoreESY_SY_EEEEENS4_13SM90_TMA_LOADENS4_14ComposedLayoutINS4_7SwizzleILi1ELi4ELi3EEENS4_18smem_ptr_flag_bitsILi8EEENSU_INS5_IJNSA_ILi8EEESI_EEENS5_IJSI_SC_EEEEEEEvNS4_8identityENS4_23SM90_TMA_LOAD_MULTICASTES1B_vS1C_EENS_8epilogue10collective6detail29Sm90TmaWarpSpecializedAdapterINS1G_15DefaultEpilogueISK_SL_SL_NS1F_6thread17LinearCombinationISK_Li1EffLNS1K_9ScaleType4KindE0ELNS_15FloatRoundStyleE2ESK_EENS1_15EpilogueDefaultEEEEEvvEEEEvNT_6ParamsE:
        .type           _ZN7cutlass13device_kernelINS_4gemm6kernel13GemmUniversalIN4cute5tupleIJiiiiEEENS1_10collective13CollectiveMmaINS1_37MainloopSm90TmaGmmaWarpSpecializedFP8ILi4ENS5_IJNS4_1CILi2EEENSA_ILi1EEESC_EEENS1_35KernelTmaWarpSpecializedCooperativeEEENS5_IJNSA_ILi128EEENSA_ILi64EEENSA_ILi32EEEEEENS_12float_e4m3_tENS5_IJlSC_lEEESK_SL_NS4_8TiledMMAINS4_8MMA_AtomIJNS4_4SM904GMMA30MMA_64x64x32_F32E4M3E4M3_SS_TNILNSP_7ScaleInE1ELSR_1EEEEEENS4_6LayoutISD_NS5_IJSC_NSA_ILi0EEESV_EEEEENS5_IJNS4_10UnderscoreESY_SY_EEEEENS4_13SM90_TMA_LOADENS4_14ComposedLayoutINS4_7SwizzleILi1ELi4ELi3EEENS4_18smem_ptr_flag_bitsILi8EEENSU_INS5_IJNSA_ILi8EEESI_EEENS5_IJSI_SC_EEEEEEEvNS4_8identityENS4_23SM90_TMA_LOAD_MULTICASTES1B_vS1C_EENS_8epilogue10collective6detail29Sm90TmaWarpSpecializedAdapterINS1G_15DefaultEpilogueISK_SL_SL_NS1F_6thread17LinearCombinationISK_Li1EffLNS1K_9ScaleType4KindE0ELNS_15FloatRoundStyleE2ESK_EENS1_15EpilogueDefaultEEEEEvvEEEEvNT_6ParamsE,@function
        .size           _ZN7cutlass13device_kernelINS_4gemm6kernel13GemmUniversalIN4cute5tupleIJiiiiEEENS1_10collective13CollectiveMmaINS1_37MainloopSm90TmaGmmaWarpSpecializedFP8ILi4ENS5_IJNS4_1CILi2EEENSA_ILi1EEESC_EEENS1_35KernelTmaWarpSpecializedCooperativeEEENS5_IJNSA_ILi128EEENSA_ILi64EEENSA_ILi32EEEEEENS_12float_e4m3_tENS5_IJlSC_lEEESK_SL_NS4_8TiledMMAINS4_8MMA_AtomIJNS4_4SM904GMMA30MMA_64x64x32_F32E4M3E4M3_SS_TNILNSP_7ScaleInE1ELSR_1EEEEEENS4_6LayoutISD_NS5_IJSC_NSA_ILi0EEESV_EEEEENS5_IJNS4_10UnderscoreESY_SY_EEEEENS4_13SM90_TMA_LOADENS4_14ComposedLayoutINS4_7SwizzleILi1ELi4ELi3EEENS4_18smem_ptr_flag_bitsILi8EEENSU_INS5_IJNSA_ILi8EEESI_EEENS5_IJSI_SC_EEEEEEEvNS4_8identityENS4_23SM90_TMA_LOAD_MULTICASTES1B_vS1C_EENS_8epilogue10collective6detail29Sm90TmaWarpSpecializedAdapterINS1G_15DefaultEpilogueISK_SL_SL_NS1F_6thread17LinearCombinationISK_Li1EffLNS1K_9ScaleType4KindE0ELNS_15FloatRoundStyleE2ESK_EENS1_15EpilogueDefaultEEEEEvvEEEEvNT_6ParamsE,(.L_x_140 - _ZN7cutlass13device_kernelINS_4gemm6kernel13GemmUniversalIN4cute5tupleIJiiiiEEENS1_10collective13CollectiveMmaINS1_37MainloopSm90TmaGmmaWarpSpecializedFP8ILi4ENS5_IJNS4_1CILi2EEENSA_ILi1EEESC_EEENS1_35KernelTmaWarpSpecializedCooperativeEEENS5_IJNSA_ILi128EEENSA_ILi64EEENSA_ILi32EEEEEENS_12float_e4m3_tENS5_IJlSC_lEEESK_SL_NS4_8TiledMMAINS4_8MMA_AtomIJNS4_4SM904GMMA30MMA_64x64x32_F32E4M3E4M3_SS_TNILNSP_7ScaleInE1ELSR_1EEEEEENS4_6LayoutISD_NS5_IJSC_NSA_ILi0EEESV_EEEEENS5_IJNS4_10UnderscoreESY_SY_EEEEENS4_13SM90_TMA_LOADENS4_14ComposedLayoutINS4_7SwizzleILi1ELi4ELi3EEENS4_18smem_ptr_flag_bitsILi8EEENSU_INS5_IJNSA_ILi8EEESI_EEENS5_IJSI_SC_EEEEEEEvNS4_8identityENS4_23SM90_TMA_LOAD_MULTICASTES1B_vS1C_EENS_8epilogue10collective6detail29Sm90TmaWarpSpecializedAdapterINS1G_15DefaultEpilogueISK_SL_SL_NS1F_6thread17LinearCombinationISK_Li1EffLNS1K_9ScaleType4KindE0ELNS_15FloatRoundStyleE2ESK_EENS1_15EpilogueDefaultEEEEEvvEEEEvNT_6ParamsE)
        .other          _ZN7cutlass13device_kernelINS_4gemm6kernel13GemmUniversalIN4cute5tupleIJiiiiEEENS1_10collective13CollectiveMmaINS1_37MainloopSm90TmaGmmaWarpSpecializedFP8ILi4ENS5_IJNS4_1CILi2EEENSA_ILi1EEESC_EEENS1_35KernelTmaWarpSpecializedCooperativeEEENS5_IJNSA_ILi128EEENSA_ILi64EEENSA_ILi32EEEEEENS_12float_e4m3_tENS5_IJlSC_lEEESK_SL_NS4_8TiledMMAINS4_8MMA_AtomIJNS4_4SM904GMMA30MMA_64x64x32_F32E4M3E4M3_SS_TNILNSP_7ScaleInE1ELSR_1EEEEEENS4_6LayoutISD_NS5_IJSC_NSA_ILi0EEESV_EEEEENS5_IJNS4_10UnderscoreESY_SY_EEEEENS4_13SM90_TMA_LOADENS4_14ComposedLayoutINS4_7SwizzleILi1ELi4ELi3EEENS4_18smem_ptr_flag_bitsILi8EEENSU_INS5_IJNSA_ILi8EEESI_EEENS5_IJSI_SC_EEEEEEEvNS4_8identityENS4_23SM90_TMA_LOAD_MULTICASTES1B_vS1C_EENS_8epilogue10collective6detail29Sm90TmaWarpSpecializedAdapterINS1G_15DefaultEpilogueISK_SL_SL_NS1F_6thread17LinearCombinationISK_Li1EffLNS1K_9ScaleType4KindE0ELNS_15FloatRoundStyleE2ESK_EENS1_15EpilogueDefaultEEEEEvvEEEEvNT_6ParamsE,@"STO_CUDA_ENTRY STV_DEFAULT"
_ZN7cutlass13device_kernelINS_4gemm6kernel13GemmUniversalIN4cute5tupleIJiiiiEEENS1_10collective13CollectiveMmaINS1_37MainloopSm90TmaGmmaWarpSpecializedFP8ILi4ENS5_IJNS4_1CILi2EEENSA_ILi1EEESC_EEENS1_35KernelTmaWarpSpecializedCooperativeEEENS5_IJNSA_ILi128EEENSA_ILi64EEENSA_ILi32EEEEEENS_12float_e4m3_tENS5_IJlSC_lEEESK_SL_NS4_8TiledMMAINS4_8MMA_AtomIJNS4_4SM904GMMA30MMA_64x64x32_F32E4M3E4M3_SS_TNILNSP_7ScaleInE1ELSR_1EEEEEENS4_6LayoutISD_NS5_IJSC_NSA_ILi0EEESV_EEEEENS5_IJNS4_10UnderscoreESY_SY_EEEEENS4_13SM90_TMA_LOADENS4_14ComposedLayoutINS4_7SwizzleILi1ELi4ELi3EEENS4_18smem_ptr_flag_bitsILi8EEENSU_INS5_IJNSA_ILi8EEESI_EEENS5_IJSI_SC_EEEEEEEvNS4_8identityENS4_23SM90_TMA_LOAD_MULTICASTES1B_vS1C_EENS_8epilogue10collective6detail29Sm90TmaWarpSpecializedAdapterINS1G_15DefaultEpilogueISK_SL_SL_NS1F_6thread17LinearCombinationISK_Li1EffLNS1K_9ScaleType4KindE0ELNS_15FloatRoundStyleE2ESK_EENS1_15EpilogueDefaultEEEEEvvEEEEvNT_6ParamsE:
[----:B------:R-:W-:Y:S01]  /*0000*/  LDC R1, c[0x0][0x28] ;  /* 0x00000a00ff017b82 */ /* 0x000fe20000000800 */
[----:B------:R-:W0:Y:S01]  /*0010*/  S2R R0, SR_TID.X ;  /* 0x0000000000007919 */ /* 0x000e220000002100 */
[----:B------:R-:W-:Y:S01]  /*0020*/  ELECT P0, URZ, PT ;  /* 0x00000000003f782f */ /* 0x000fe20003800000 */
[----:B------:R-:W-:Y:S01]  /*0030*/  BSSY B0, `(.L_x_0) ;  /* 0x000000f000007945 */ /* 0x000fe20003800000 */
[--C-:B0-----:R-:W-:Y:S02]  /*0040*/  SHF.R.U32.HI R2, RZ, 0x5, R0.reuse ;  /* 0x00000005ff027819 */ /* 0x101fe40000011600 */
[----:B------:R-:W-:-:S03]  /*0050*/  SHF.R.U32.HI R3, RZ, 0x7, R0 ;  /* 0x00000007ff037819 */ /* 0x000fc60000011600 */
[----:B------:R-:W0:Y:S04]  /*0060*/  SHFL.IDX PT, R7, R2, RZ, 0x1f ;  /* 0x00001fff02077589 */ /* 0x000e2800000e0000 */
[----:B------:R1:W2:Y:S01]  /*0070*/  SHFL.IDX PT, R4, R3, RZ, 0x1f ;  /* 0x00001fff03047589 */ /* 0x0002a200000e0000 */
[----:B0-----:R-:W-:-:S13]  /*0080*/  ISETP.NE.OR P0, PT, R7, RZ, !P0 ;  /* 0x000000ff0700720c */ /* 0x001fda0004705670 */
[----:B-12---:R-:W-:Y:S05]  /*0090*/  @P0 BRA `(.L_x_1) ;  /* 0x0000000000200947 */ /* 0x006fea0003800000 */
[----:B------:R-:W-:Y:S02]  /*00a0*/  ULDC.64 UR4, c[0x0][0x198] ;  /* 0x0000660000047ab9 */ /* 0x000fe40000000a00 */
[----:B------:R-:W-:Y:S02]  /*00b0*/  UIADD3 UR6, UP0, UR4, 0xf0, URZ ;  /* 0x000000f004067890 */ /* 0x000fe4000ff1e03f */
[----:B------:R-:W-:Y:S02]  /*00c0*/  UIADD3 UR4, UP1, UR4, 0x1f0, URZ ;  /* 0x000001f004047890 */ /* 0x000fe4000ff3e03f */
[----:B------:R-:W-:Y:S02]  /*00d0*/  UIADD3.X UR7, URZ, UR5, URZ, UP0, !UPT ;  /* 0x000000053f077290 */ /* 0x000fe400087fe43f */
[----:B------:R-:W-:-:S07]  /*00e0*/  UIADD3.X UR5, URZ, UR5, URZ, UP1, !UPT ;  /* 0x000000053f057290 */ /* 0x000fce0008ffe43f */
[----:B------:R0:W-:Y:S02]  /*00f0*/  UTMACCTL.PF [UR6] ;  /* 0x00000000060079b9 */ /* 0x0001e40008040000 */
[----:B------:R0:W-:Y:S02]  /*0100*/  UTMACCTL.PF [UR4] ;  /* 0x00000000040079b9 */ /* 0x0001e40008040000 */
[----:B0-----:R-:W-:Y:S01]  /*0110*/  NOP ;  /* 0x0000000000007918 */ /* 0x001fe20000000000 */
.L_x_1:
[----:B------:R-:W-:Y:S05]  /*0120*/  BSYNC B0 ;  /* 0x0000000000007941 */ /* 0x000fea0003800000 */
.L_x_0:
[----:B------:R-:W0:Y:S02]  /*0130*/  SHFL.IDX PT, R3, R2, RZ, 0x1f ;  /* 0x00001fff02037589 */ /* 0x000e2400000e0000 */
[----:B0-----:R-:W-:-:S13]  /*0140*/  ISETP.NE.AND P0, PT, R3, RZ, PT ;  /* 0x000000ff0300720c */ /* 0x001fda0003f05270 */
[----:B------:R-:W-:Y:S05]  /*0150*/  @P0 BRA `(.L_x_2) ;  /* 0x0000000000580947 */ /* 0x000fea0003800000 */
[----:B------:R-:W0:Y:S01]  /*0160*/  S2UR UR8, SR_CgaCtaId ;  /* 0x00000000000879c3 */ /* 0x000e220000008800 */
[----:B------:R-:W-:Y:S01]  /*0170*/  UMOV UR4, 0x400 ;  /* 0x0000040000047882 */ /* 0x000fe20000000000 */
[----:B------:R-:W-:Y:S01]  /*0180*/  UMOV UR5, 0x1 ;  /* 0x0000000100057882 */ /* 0x000fe20000000000 */
[----:B------:R-:W-:Y:S01]  /*0190*/  UMOV UR6, 0x4 ;  /* 0x0000000400067882 */ /* 0x000fe20000000000 */
[----:B------:R-:W-:Y:S01]  /*01a0*/  ELECT P0, URZ, PT ;  /* 0x00000000003f782f */ /* 0x000fe20003800000 */
[----:B------:R-:W-:-:S04]  /*01b0*/  UIADD3 UR6, -UR6, 0x100000, URZ ;  /* 0x0010000006067890 */ /* 0x000fc8000fffe13f */
[----:B------:R-:W-:Y:S02]  /*01c0*/  USHF.L.U32 UR7, UR6, 0xb, URZ ;  /* 0x0000000b06077899 */ /* 0x000fe4000800063f */
[----:B------:R-:W-:Y:S02]  /*01d0*/  USHF.L.U32 UR6, UR6, 0x1, URZ ;  /* 0x0000000106067899 */ /* 0x000fe4000800063f */
[----:B0-----:R-:W-:Y:S02]  /*01e0*/  ULEA UR8, UR8, UR4, 0x18 ;  /* 0x0000000408087291 */ /* 0x001fe4000f8ec03f */
[----:B------:R-:W-:-:S04]  /*01f0*/  UIADD3 UR4, -UR5, 0x100000, URZ ;  /* 0x0010000005047890 */ /* 0x000fc8000fffe13f */
[----:B------:R-:W-:Y:S02]  /*0200*/  USHF.L.U32 UR5, UR4, 0xb, URZ ;  /* 0x0000000b04057899 */ /* 0x000fe4000800063f */
[----:B------:R-:W-:Y:S01]  /*0210*/  USHF.L.U32 UR4, UR4, 0x1, URZ ;  /* 0x0000000104047899 */ /* 0x000fe2000800063f */
[----:B------:R-:W0:Y:S11]  /*0220*/  FENCE.VIEW.ASYNC.S ;  /* 0x00000000000073c6 */ /* 0x000e360000000000 */
[----:B0-----:R0:W1:Y:S01]  /*0230*/  SYNCS.EXCH.64 URZ, [UR8], UR4 ;  /* 0x00000004083f75b2 */ /* 0x0010620008000100 */
[----:B------:R0:W2:Y:S01]  /*0240*/  SYNCS.EXCH.64 URZ, [UR8+0x20], UR6 ;  /* 0x00002006083f75b2 */ /* 0x0000a20008000100 */
[----:B------:R0:W3:Y:S01]  /*0250*/  SYNCS.EXCH.64 URZ, [UR8+0x8], UR4 ;  /* 0x00000804083f75b2 */ /* 0x0000e20008000100 */
[----:B------:R0:W4:Y:S01]  /*0260*/  SYNCS.EXCH.64 URZ, [UR8+0x28], UR6 ;  /* 0x00002806083f75b2 */ /* 0x0001220008000100 */
[----:B------:R0:W0:Y:S01]  /*0270*/  SYNCS.EXCH.64 URZ, [UR8+0x10], UR4 ;  /* 0x00001004083f75b2 */ /* 0x0000220008000100 */
[----:B------:R0:W0:Y:S01]  /*0280*/  SYNCS.EXCH.64 URZ, [UR8+0x30], UR6 ;  /* 0x00003006083f75b2 */ /* 0x0000220008000100 */
[----:B------:R0:W0:Y:S01]  /*0290*/  SYNCS.EXCH.64 URZ, [UR8+0x18], UR4 ;  /* 0x00001804083f75b2 */ /* 0x0000220008000100 */
[----:B------:R0:W0:Y:S01]  /*02a0*/  SYNCS.EXCH.64 URZ, [UR8+0x38], UR6 ;  /* 0x00003806083f75b2 */ /* 0x0000220008000100 */
[----:B------:R-:W-:Y:S01]  /*02b0*/  NOP ;  /* 0x0000000000007918 */ /* 0x000fe20000000000 */
.L_x_2:
[----:B------:R-:W-:Y:S01]  /*02c0*/  SHF.R.S32.HI R5, RZ, 0x1f, R0 ;  /* 0x0000001fff057819 */ /* 0x000fe20000011400 */
[----:B------:R-:W5:Y:S01]  /*02d0*/  SHFL.IDX PT, R2, R2, RZ, 0x1f ;  /* 0x00001fff02027589 */ /* 0x000f6200000e0000 */
[----:B0-----:R-:W0:Y:S01]  /*02e0*/  S2UR UR8, SR_CTAID.X ;  /* 0x00000000000879c3 */ /* 0x001e220000002500 */
[----:B------:R-:W-:Y:S02]  /*02f0*/  ELECT P0, URZ, PT ;  /* 0x00000000003f782f */ /* 0x000fe40003800000 */
[----:B------:R-:W-:Y:S01]  /*0300*/  LEA.HI R5, R5, R0, RZ, 0x7 ;  /* 0x0000000005057211 */ /* 0x000fe200078f38ff */
[----:B------:R-:W1:Y:S01]  /*0310*/  S2R R8, SR_CTAID.Y ;  /* 0x0000000000087919 */ /* 0x000e620000002600 */
[----:B------:R-:W-:Y:S01]  /*0320*/  ULDC UR4, c[0x0][0x150] ;  /* 0x0000540000047ab9 */ /* 0x000fe20000000800 */
[----:B------:R-:W-:Y:S01]  /*0330*/  VIADD R16, R4, 0xffffffff ;  /* 0xffffffff04107836 */ /* 0x000fe20000000000 */
[----:B------:R-:W-:Y:S01]  /*0340*/  LOP3.LUT R5, R5, 0xffffff80, RZ, 0xc0, !PT ;  /* 0xffffff8005057812 */ /* 0x000fe200078ec0ff */
[----:B------:R-:W-:Y:S01]  /*0350*/  NOP ;  /* 0x0000000000007918 */ /* 0x000fe20000000000 */
[----:B------:R-:W2:Y:S01]  /*0360*/  LDC R12, c[0x0][0x144] ;  /* 0x00005100ff0c7b82 */ /* 0x000ea20000000800 */
[----:B------:R-:W-:Y:S01]  /*0370*/  NOP ;  /* 0x0000000000007918 */ /* 0x000fe20000000000 */
[----:B------:R-:W-:Y:S01]  /*0380*/  ISETP.GE.U32.AND P6, PT, R16, 0x2, PT ;  /* 0x000000021000780c */ /* 0x000fe20003fc6070 */
[----:B------:R-:W-:Y:S01]  /*0390*/  IMAD.IADD R5, R0, 0x1, -R5 ;  /* 0x0000000100057824 */ /* 0x000fe200078e0a05 */
[----:B------:R-:W-:-:S04]  /*03a0*/  ISETP.NE.AND P3, PT, R4, RZ, PT ;  /* 0x000000ff0400720c */ /* 0x000fc80003f65270 */
[----:B------:R-:W-:Y:S01]  /*03b0*/  SHF.R.S32.HI R6, RZ, 0x1f, R5 ;  /* 0x0000001fff067819 */ /* 0x000fe20000011405 */
[----:B------:R-:W3:Y:S03]  /*03c0*/  LDC R14, c[0x0][0x140] ;  /* 0x00005000ff0e7b82 */ /* 0x000ee60000000800 */
[----:B------:R-:W-:Y:S02]  /*03d0*/  LEA.HI R6, R6, R5, RZ, 0x3 ;  /* 0x0000000506067211 */ /* 0x000fe400078f18ff */
[----:B-----5:R-:W-:Y:S02]  /*03e0*/  ISETP.NE.OR P0, PT, R2, RZ, !P0 ;  /* 0x000000ff0200720c */ /* 0x020fe40004705670 */
[--C-:B------:R-:W-:Y:S02]  /*03f0*/  SHF.R.S32.HI R2, RZ, 0x3, R6.reuse ;  /* 0x00000003ff027819 */ /* 0x100fe40000011406 */
[----:B------:R-:W-:-:S02]  /*0400*/  SHF.R.S32.HI R11, RZ, 0x1f, R6 ;  /* 0x0000001fff0b7819 */ /* 0x000fc40000011406 */
[----:B------:R-:W-:Y:S02]  /*0410*/  SHF.R.S32.HI R6, RZ, 0x1f, R3 ;  /* 0x0000001fff067819 */ /* 0x000fe40000011403 */
[----:B0-----:R-:W-:Y:S02]  /*0420*/  I2FP.F32.U32 R10, UR8 ;  /* 0x00000008000a7c45 */ /* 0x001fe40008201000 */
[----:B------:R-:W-:Y:S02]  /*0430*/  LEA.HI R11, R11, R2, RZ, 0x2 ;  /* 0x000000020b0b7211 */ /* 0x000fe400078f10ff */
[----:B------:R-:W-:Y:S01]  /*0440*/  LEA.HI R6, R6, R3, RZ, 0x2 ;  /* 0x0000000306067211 */ /* 0x000fe200078f10ff */
[----:B------:R-:W-:Y:S01]  /*0450*/  FMUL R10, R10, UR4 ;  /* 0x000000040a0a7c20 */ /* 0x000fe20008400000 */
[----:B------:R-:W-:Y:S01]  /*0460*/  LOP3.LUT R11, R11, 0xfffffffc, RZ, 0xc0, !PT ;  /* 0xfffffffc0b0b7812 */ /* 0x000fe200078ec0ff */
[----:B------:R-:W-:Y:S01]  /*0470*/  VOTEU.ALL UP0, P0 ;  /* 0x00000000003f7886 */ /* 0x000fe20000000000 */
[----:B------:R-:W-:Y:S01]  /*0480*/  LOP3.LUT R6, R6, 0x3ffffffc, RZ, 0xc0, !PT ;  /* 0x3ffffffc06067812 */ /* 0x000fe200078ec0ff */
[----:B------:R-:W-:Y:S01]  /*0490*/  ULDC UR4, c[0x0][0x154] ;  /* 0x0000550000047ab9 */ /* 0x000fe20000000800 */
[----:B-1----:R-:W-:Y:S01]  /*04a0*/  I2FP.F32.U32 R13, R8 ;  /* 0x00000008000d7245 */ /* 0x002fe20000201000 */
[----:B------:R-:W0:Y:S01]  /*04b0*/  F2I.U32.TRUNC.NTZ R10, R10 ;  /* 0x0000000a000a7305 */ /* 0x000e22000020f000 */
[----:B------:R-:W-:Y:S01]  /*04c0*/  IMAD.IADD R11, R2, 0x1, -R11 ;  /* 0x00000001020b7824 */ /* 0x000fe200078e0a0b */
[----:B------:R-:W1:Y:S01]  /*04d0*/  @!UP0 S2UR UR7, SR_CgaCtaId ;  /* 0x00000000000789c3 */ /* 0x000e620000008800 */
[----:B------:R-:W-:-:S02]  /*04e0*/  IMAD.IADD R6, R3, 0x1, -R6 ;  /* 0x0000000103067824 */ /* 0x000fc400078e0a06 */
[----:B------:R-:W-:Y:S01]  /*04f0*/  FMUL R13, R13, UR4 ;  /* 0x000000040d0d7c20 */ /* 0x000fe20008400000 */
[----:B------:R-:W-:Y:S01]  /*0500*/  UMOV UR4, 0x20 ;  /* 0x0000002000047882 */ /* 0x000fe20000000000 */
[----:B------:R-:W-:Y:S01]  /*0510*/  @!UP0 UMOV UR6, 0x400 ;  /* 0x0000040000068882 */ /* 0x000fe20000000000 */
[----:B------:R-:W-:Y:S01]  /*0520*/  IMAD R6, R6, 0x4, R11 ;  /* 0x0000000406067824 */ /* 0x000fe200078e020b */
[----:B------:R-:W-:-:S04]  /*0530*/  @!UP0 UIADD3 UR4, -UR4, 0x100000, URZ ;  /* 0x0010000004048890 */ /* 0x000fc8000fffe13f */
[----:B------:R-:W-:Y:S02]  /*0540*/  @!UP0 USHF.L.U32 UR5, UR4, 0xb, URZ ;  /* 0x0000000b04058899 */ /* 0x000fe4000800063f */
[----:B------:R-:W-:Y:S01]  /*0550*/  @!UP0 USHF.L.U32 UR4, UR4, 0x1, URZ ;  /* 0x0000000104048899 */ /* 0x000fe2000800063f */
[----:B---3--:R-:W-:Y:S01]  /*0560*/  ISETP.EQ.U32.AND P2, PT, R14, 0x1, PT ;  /* 0x000000010e00780c */ /* 0x008fe20003f42070 */
[----:B------:R-:W3:Y:S01]  /*0570*/  LDC R11, c[0x0][0x148] ;  /* 0x00005200ff0b7b82 */ /* 0x000ee20000000800 */
[----:B------:R-:W5:Y:S01]  /*0580*/  F2I.U32.TRUNC.NTZ R13, R13 ;  /* 0x0000000d000d7305 */ /* 0x000f62000020f000 */
[----:B------:R-:W-:Y:S01]  /*0590*/  LEA.HI R2, R6, R6, RZ, 0x1 ;  /* 0x0000000606027211 */ /* 0x000fe200078f08ff */
[----:B------:R-:W-:Y:S01]  /*05a0*/  VOTEU.ALL UP1, P0 ;  /* 0x00000000003f7886 */ /* 0x000fe20000020000 */
[----:B0-----:R-:W-:Y:S02]  /*05b0*/  IMAD.MOV R15, RZ, RZ, -R10 ;  /* 0x000000ffff0f7224 */ /* 0x001fe400078e0a0a */
[----:B------:R-:W-:-:S02]  /*05c0*/  LOP3.LUT R3, R2, 0xfffffffe, RZ, 0xc0, !PT ;  /* 0xfffffffe02037812 */ /* 0x000fc400078ec0ff */
[----:B------:R-:W-:Y:S01]  /*05d0*/  SHF.R.S32.HI R2, RZ, 0x1f, R7 ;  /* 0x0000001fff027819 */ /* 0x000fe20000011407 */
[----:B--2---:R-:W-:Y:S02]  /*05e0*/  IMAD R10, R12, R15, UR8 ;  /* 0x000000080c0a7e24 */ /* 0x004fe4000f8e020f */
[----:B------:R-:W-:Y:S01]  /*05f0*/  IMAD.IADD R3, R6, 0x1, -R3 ;  /* 0x0000000106037824 */ /* 0x000fe200078e0a03 */
[----:B------:R-:W-:-:S04]  /*0600*/  LEA.HI R2, R2, R7, RZ, 0x2 ;  /* 0x0000000702027211 */ /* 0x000fc800078f10ff */
[----:B------:R-:W-:Y:S01]  /*0610*/  ISETP.NE.AND P4, PT, R3, R10, PT ;  /* 0x0000000a0300720c */ /* 0x000fe20003f85270 */
[----:B------:R-:W-:Y:S01]  /*0620*/  IMAD.SHL.U32 R3, R6, 0x4, RZ ;  /* 0x0000000406037824 */ /* 0x000fe200078e00ff */
[----:B------:R-:W-:Y:S01]  /*0630*/  LOP3.LUT R2, R2, 0xfffffffc, RZ, 0xc0, !PT ;  /* 0xfffffffc02027812 */ /* 0x000fe200078ec0ff */
[----:B-----5:R-:W-:Y:S01]  /*0640*/  IMAD.MOV R20, RZ, RZ, -R13 ;  /* 0x000000ffff147224 */ /* 0x020fe200078e0a0d */
[----:B-1----:R-:W-:Y:S02]  /*0650*/  @!UP0 ULEA UR6, UR7, UR6, 0x18 ;  /* 0x0000000607068291 */ /* 0x002fe4000f8ec03f */
[----:B------:R-:W-:Y:S01]  /*0660*/  LOP3.LUT R3, R6, 0xc, R3, 0x78, !PT ;  /* 0x0000000c06037812 */ /* 0x000fe200078e7803 */
[----:B------:R-:W-:Y:S01]  /*0670*/  IMAD.IADD R7, R7, 0x1, -R2 ;  /* 0x0000000107077824 */ /* 0x000fe200078e0a02 */
[----:B------:R-:W-:Y:S01]  /*0680*/  VOTEU.ALL UP0, P0 ;  /* 0x00000000003f7886 */ /* 0x000fe20000000000 */
[----:B---3--:R-:W-:Y:S01]  /*0690*/  IMAD R13, R11, R20, R8 ;  /* 0x000000140b0d7224 */ /* 0x008fe200078e0208 */
[----:B------:R-:W-:Y:S01]  /*06a0*/  LOP3.LUT P0, RZ, R5, 0x7, RZ, 0xc0, !PT ;  /* 0x0000000705ff7812 */ /* 0x000fe2000780c0ff */
[----:B------:R-:W-:Y:S01]  /*06b0*/  IMAD.MOV.U32 R6, RZ, RZ, 0x1 ;  /* 0x00000001ff067424 */ /* 0x000fe200078e00ff */
[----:B------:R-:W-:-:S02]  /*06c0*/  ISETP.NE.AND P1, PT, R7, 0x3, PT ;  /* 0x000000030700780c */ /* 0x000fc40003f25270 */
[----:B------:R-:W-:Y:S02]  /*06d0*/  @P4 LEA.HI R2, R3, R3, RZ, 0x1 ;  /* 0x0000000303024211 */ /* 0x000fe400078f08ff */
[----:B------:R-:W-:Y:S01]  /*06e0*/  ISETP.EQ.OR P1, PT, R7, RZ, !P1 ;  /* 0x000000ff0700720c */ /* 0x000fe20004f22670 */
[----:B------:R-:W0:Y:S02]  /*06f0*/  FENCE.VIEW.ASYNC.S ;  /* 0x00000000000073c6 */ /* 0x000e240000000000 */
[----:B0-----:R0:W1:Y:S01]  /*0700*/  @!UP0 SYNCS.EXCH.64 URZ, [UR6+0x50], UR4 ;  /* 0x00005004063f85b2 */ /* 0x0010620008000100 */
[----:B------:R-:W-:Y:S02]  /*0710*/  @P4 SHF.R.S32.HI R2, RZ, 0x1, R2 ;  /* 0x00000001ff024819 */ /* 0x000fe40000011402 */
[----:B------:R-:W-:Y:S02]  /*0720*/  ISETP.LT.U32.AND P0, PT, R3, 0x2, !P0 ;  /* 0x000000020300780c */ /* 0x000fe40004701070 */
[----:B------:R-:W-:-:S02]  /*0730*/  @P4 ISETP.NE.AND P5, PT, R2, R13, PT ;  /* 0x0000000d0200420c */ /* 0x000fc40003fa5270 */
[----:B------:R-:W-:Y:S02]  /*0740*/  ISETP.EQ.AND P1, PT, R4, RZ, P1 ;  /* 0x000000ff0400720c */ /* 0x000fe40000f22270 */
[----:B------:R-:W-:Y:S02]  /*0750*/  SEL R5, RZ, 0x1, !P0 ;  /* 0x00000001ff057807 */ /* 0x000fe40004000000 */
[----:B------:R-:W-:Y:S02]  /*0760*/  @P4 SEL R6, RZ, 0x1, P5 ;  /* 0x00000001ff064807 */ /* 0x000fe40002800000 */
[----:B------:R-:W-:Y:S02]  /*0770*/  SEL R2, RZ, 0x1, !P1 ;  /* 0x00000001ff027807 */ /* 0x000fe40004800000 */
[----:B------:R-:W-:Y:S01]  /*0780*/  LOP3.LUT R6, R6, R5, RZ, 0xc0, !PT ;  /* 0x0000000506067212 */ /* 0x000fe200078ec0ff */
[----:B------:R0:W2:Y:S01]  /*0790*/  @!UP1 SYNCS.EXCH.64 URZ, [UR6+0x58], UR4 ;  /* 0x00005804063f95b2 */ /* 0x0000a20008000100 */
[----:B------:R-:W-:Y:S01]  /*07a0*/  SEL R2, R2, 0x2, P6 ;  /* 0x0000000202027807 */ /* 0x000fe20003000000 */
[----:B------:R-:W-:Y:S01]  /*07b0*/  NOP ;  /* 0x0000000000007918 */ /* 0x000fe20000000000 */
[----:B------:R-:W-:Y:S05]  /*07c0*/  @!P2 BRA `(.L_x_3) ;  /* 0x000000000008a947 */ /* 0x000fea0003800000 */
[----:B-12-4-:R-:W-:Y:S01]  /*07d0*/  UCGABAR_ARV ;  /* 0x00000000000079c7 */ /* 0x016fe20008000000 */
[----:B------:R-:W-:Y:S05]  /*07e0*/  BRA `(.L_x_4) ;  /* 0x0000000000047947 */ /* 0x000fea0003800000 */
.L_x_3:
[----:B-12-4-:R-:W-:Y:S01]  /*07f0*/  NOP ;  /* 0x0000000000007918 */ /* 0x016fe20000000000 */
.L_x_4:
[----:B------:R-:W1:Y:S01]  /*0800*/  LDC R4, c[0x0][0x65c] ;  /* 0x00019700ff047b82 */ /* 0x000e620000000800 */
[----:B------:R-:W-:Y:S01]  /*0810*/  IMAD.MOV.U32 R5, RZ, RZ, RZ ;  /* 0x000000ffff057224 */ /* 0x000fe200078e00ff */
[----:B-1----:R-:W-:Y:S01]  /*0820*/  ISETP.NE.AND P4, PT, R4, 0x1, PT ;  /* 0x000000010400780c */ /* 0x002fe20003f85270 */
[----:B------:R-:W-:-:S12]  /*0830*/  IMAD.U32 R4, RZ, RZ, UR8 ;  /* 0x00000008ff047e24 */ /* 0x000fd8000f8e00ff */
[----:B------:R-:W1:Y:S01]  /*0840*/  @P4 LDC R15, c[0x0][0x10] ;  /* 0x00000400ff0f4b82 */ /* 0x000e620000000800 */
[----:B------:R-:W-:Y:S02]  /*0850*/  @P4 IMAD.MOV.U32 R9, RZ, RZ, RZ ;  /* 0x000000ffff094224 */ /* 0x000fe400078e00ff */
[----:B------:R-:W-:-:S05]  /*0860*/  @P4 IMAD.MOV.U32 R17, RZ, RZ, RZ ;  /* 0x000000ffff114224 */ /* 0x000fca00078e00ff */
[----:B------:R-:W2:Y:S01]  /*0870*/  @!P4 LDC R13, c[0x0][0xc] ;  /* 0x00000300ff0dcb82 */ /* 0x000ea20000000800 */
[----:B-1----:R-:W-:-:S04]  /*0880*/  @P4 IMAD.WIDE.U32 R14, R15, UR8, R8 ;  /* 0x000000080f0e4c25 */ /* 0x002fc8000f8e0008 */
[----:B--2---:R-:W-:-:S04]  /*0890*/  @!P4 IMAD.WIDE.U32 R12, R8, R13, R4 ;  /* 0x0000000d080cc225 */ /* 0x004fc800078e0004 */
[----:B------:R-:W-:Y:S02]  /*08a0*/  @P4 IMAD.MOV.U32 R4, RZ, RZ, R14 ;  /* 0x000000ffff044224 */ /* 0x000fe400078e000e */
[----:B------:R-:W-:Y:S02]  /*08b0*/  @P4 IMAD.IADD R5, R15, 0x1, R17 ;  /* 0x000000010f054824 */ /* 0x000fe400078e0211 */
[----:B------:R-:W-:Y:S02]  /*08c0*/  @!P4 IMAD.MOV.U32 R4, RZ, RZ, R12 ;  /* 0x000000ffff04c224 */ /* 0x000fe400078e000c */
[----:B------:R-:W-:Y:S01]  /*08d0*/  @!P4 IMAD.MOV.U32 R5, RZ, RZ, R13 ;  /* 0x000000ffff05c224 */ /* 0x000fe200078e000d */
[----:B------:R-:W-:Y:S06]  /*08e0*/  @!P2 BRA `(.L_x_5) ;  /* 0x00000000000ca947 */ /* 0x000fec0003800000 */
[----:B------:R-:W-:Y:S01]  /*08f0*/  UCGABAR_WAIT ;  /* 0x0000000000007dc7 */ /* 0x000fe20008000000 */
[----:B------:R-:W-:Y:S01]  /*0900*/  CCTL.IVALL ;  /* 0x00000000ff00798f */ /* 0x000fe20002000000 */
[----:B------:R-:W-:Y:S05]  /*0910*/  BRA `(.L_x_6) ;  /* 0x0000000000047947 */ /* 0x000fea0003800000 */
.L_x_5:
[----:B------:R-:W-:Y:S06]  /*0920*/  BAR.SYNC.DEFER_BLOCKING 0x0 ;  /* 0x0000000000007b1d */ /* 0x000fec0000010000 */
.L_x_6:
[----:B------:R-:W-:Y:S05]  /*0930*/  @!P3 BRA `(.L_x_7) ;  /* 0x0000004800ccb947 */ /* 0x000fea0003800000 */
[----:B------:R-:W-:-:S13]  /*0940*/  ISETP.GT.U32.AND P0, PT, R16, 0x1, PT ;  /* 0x000000011000780c */ /* 0x000fda0003f04070 */
[----:B0-----:R-:W-:Y:S05]  /*0950*/  @P0 EXIT ;  /* 0x000000000000094d */ /* 0x001fea0003800000 */
[----:B------:R-:W-:Y:S01]  /*0960*/  ULDC.64 UR4, c[0x0][0x650] ;  /* 0x0001940000047ab9 */ /* 0x000fe20000000a00 */
[----:B------:R-:W-:Y:S01]  /*0970*/  PRMT R15, RZ, 0x7610, R15 ;  /* 0x00007610ff0f7816 */ /* 0x000fe2000000000f */
[----:B------:R-:W-:Y:S01]  /*0980*/  IMAD.MOV.U32 R71, RZ, RZ, -0x1 ;  /* 0xffffffffff477424 */ /* 0x000fe200078e00ff */
[----:B------:R-:W-:Y:S01]  /*0990*/  ISETP.GE.U32.AND P0, PT, R4, UR4, PT ;  /* 0x0000000404007c0c */ /* 0x000fe2000bf06070 */
[----:B------:R-:W-:Y:S02]  /*09a0*/  IMAD.MOV.U32 R72, RZ, RZ, -0x1 ;  /* 0xffffffffff487424 */ /* 0x000fe400078e00ff */
[----:B------:R-:W-:Y:S01]  /*09b0*/  IMAD.MOV.U32 R14, RZ, RZ, -0x1 ;  /* 0xffffffffff0e7424 */ /* 0x000fe200078e00ff */
[----:B------:R-:W-:-:S13]  /*09c0*/  ISETP.GE.U32.AND.EX P0, PT, R5, UR5, PT, P0 ;  /* 0x0000000505007c0c */ /* 0x000fda000bf06100 */
[----:B------:R-:W-:Y:S05]  /*09d0*/  @P0 BRA `(.L_x_8) ;  /* 0x0000000400280947 */ /* 0x000fea0003800000 */
[----:B------:R-:W0:Y:S01]  /*09e0*/  LDC.64 R22, c[0x0][0x628] ;  /* 0x00018a00ff167b82 */ /* 0x000e220000000a00 */
[----:B------:R-:W-:Y:S02]  /*09f0*/  IMAD.MOV.U32 R12, RZ, RZ, R4 ;  /* 0x000000ffff0c7224 */ /* 0x000fe400078e0004 */
[----:B------:R-:W-:-:S05]  /*0a00*/  IMAD.MOV.U32 R13, RZ, RZ, R5 ;  /* 0x000000ffff0d7224 */ /* 0x000fca00078e0005 */
[----:B------:R-:W1:Y:S08]  /*0a10*/  LDC R18, c[0x0][0x630] ;  /* 0x00018c00ff127b82 */ /* 0x000e700000000800 */
[----:B------:R-:W2:Y:S01]  /*0a20*/  LDC.64 R24, c[0x0][0x620] ;  /* 0x00018800ff187b82 */ /* 0x000ea20000000a00 */
[----:B0-----:R-:W-:-:S04]  /*0a30*/  ISETP.NE.U32.AND P0, PT, R22, RZ, PT ;  /* 0x000000ff1600720c */ /* 0x001fc80003f05070 */
[----:B------:R-:W-:-:S13]  /*0a40*/  ISETP.NE.AND.EX P0, PT, R23, RZ, PT, P0 ;  /* 0x000000ff1700720c */ /* 0x000fda0003f05300 */
[----:B-12---:R-:W-:Y:S05]  /*0a50*/  @!P0 BRA `(.L_x_9) ;  /* 0x0000000000288947 */ /* 0x006fea0003800000 */
[----:B------:R-:W0:Y:S02]  /*0a60*/  LDC R7, c[0x0][0x634] ;  /* 0x00018d00ff077b82 */ /* 0x000e240000000800 */
[----:B0-----:R-:W-:-:S05]  /*0a70*/  IADD3 R7, P0, R4, R7, RZ ;  /* 0x0000000704077210 */ /* 0x001fca0007f1e0ff */
[----:B------:R-:W-:-:S04]  /*0a80*/  IMAD.X R19, RZ, RZ, R5, P0 ;  /* 0x000000ffff137224 */ /* 0x000fc800000e0605 */
[----:B------:R-:W-:-:S04]  /*0a90*/  IMAD.WIDE.U32 R12, R19, R22, RZ ;  /* 0x00000016130c7225 */ /* 0x000fc800078e00ff */
[----:B------:R-:W-:-:S04]  /*0aa0*/  IMAD.WIDE.U32 R14, P0, R7, R23, R12 ;  /* 0x00000017070e7225 */ /* 0x000fc8000780000c */
[----:B------:R-:W-:-:S04]  /*0ab0*/  IMAD.WIDE.U32 R12, R7, R22, RZ ;  /* 0x00000016070c7225 */ /* 0x000fc800078e00ff */
[----:B------:R-:W-:Y:S01]  /*0ac0*/  IMAD.X R17, RZ, RZ, RZ, P0 ;  /* 0x000000ffff117224 */ /* 0x000fe200000e06ff */
[----:B------:R-:W-:Y:S01]  /*0ad0*/  IADD3 RZ, P0, R13, R14, RZ ;  /* 0x0000000e0dff7210 */ /* 0x000fe20007f1e0ff */
[----:B------:R-:W-:-:S04]  /*0ae0*/  IMAD.MOV.U32 R16, RZ, RZ, R15 ;  /* 0x000000ffff107224 */ /* 0x000fc800078e000f */
[----:B------:R-:W-:-:S08]  /*0af0*/  IMAD.WIDE.U32.X R12, R19, R23, R16, P0 ;  /* 0x00000017130c7225 */ /* 0x000fd000000e0410 */
.L_x_9:
[----:B------:R-:W0:Y:S01]  /*0b00*/  LDC.64 R28, c[0x0][0x640] ;  /* 0x00019000ff1c7b82 */ /* 0x000e220000000a00 */
[--C-:B------:R-:W-:Y:S01]  /*0b10*/  SHF.R.U64 R27, R12, R18, R13.reuse ;  /* 0x000000120c1b7219 */ /* 0x100fe2000000120d */
[----:B------:R-:W-:Y:S01]  /*0b20*/  IMAD R31, R11, R20, R8 ;  /* 0x000000140b1f7224 */ /* 0x000fe200078e0208 */
[----:B------:R-:W-:Y:S01]  /*0b30*/  SHF.R.U32.HI R7, RZ, R18, R13 ;  /* 0x00000012ff077219 */ /* 0x000fe2000001160d */
[----:B------:R-:W-:Y:S01]  /*0b40*/  IMAD.MOV.U32 R23, RZ, RZ, 0x1 ;  /* 0x00000001ff177424 */ /* 0x000fe200078e00ff */
[----:B------:R-:W-:-:S03]  /*0b50*/  IADD3 R9, P0, RZ, -R27, RZ ;  /* 0x8000001bff097210 */ /* 0x000fc60007f1e0ff */
[----:B------:R-:W1:Y:S02]  /*0b60*/  LDC R22, c[0x0][0x618] ;  /* 0x00018600ff167b82 */ /* 0x000e640000000800 */
[----:B------:R-:W-:Y:S02]  /*0b70*/  IMAD.X R7, RZ, RZ, ~R7, P0 ;  /* 0x000000ffff077224 */ /* 0x000fe400000e0e07 */
[----:B------:R-:W-:-:S04]  /*0b80*/  IMAD.WIDE.U32 R12, R9, R24, R4 ;  /* 0x00000018090c7225 */ /* 0x000fc800078e0004 */
[----:B------:R-:W2:Y:S01]  /*0b90*/  LDC R18, c[0x0][0x608] ;  /* 0x00018200ff127b82 */ /* 0x000ea20000000800 */
[----:B------:R-:W-:Y:S02]  /*0ba0*/  IMAD R14, R7, R24, RZ ;  /* 0x00000018070e7224 */ /* 0x000fe400078e02ff */
[----:B------:R-:W-:Y:S02]  /*0bb0*/  IMAD.MOV.U32 R7, RZ, RZ, -0x1 ;  /* 0xffffffffff077424 */ /* 0x000fe400078e00ff */
[----:B------:R-:W-:-:S03]  /*0bc0*/  IMAD R9, R9, R25, R14 ;  /* 0x0000001909097224 */ /* 0x000fc600078e020e */
[----:B------:R-:W3:Y:S01]  /*0bd0*/  LDC R26, c[0x0][0x658] ;  /* 0x00019600ff1a7b82 */ /* 0x000ee20000000800 */
[----:B------:R-:W-:Y:S01]  /*0be0*/  IMAD.IADD R9, R13, 0x1, R9 ;  /* 0x000000010d097824 */ /* 0x000fe200078e0209 */
[----:B0-----:R-:W-:-:S04]  /*0bf0*/  ISETP.NE.U32.AND P0, PT, R28, RZ, PT ;  /* 0x000000ff1c00720c */ /* 0x001fc80003f05070 */
[----:B------:R-:W-:Y:S02]  /*0c00*/  ISETP.NE.AND.EX P0, PT, R29, RZ, PT, P0 ;  /* 0x000000ff1d00720c */ /* 0x000fe40003f05300 */
[----:B------:R-:W0:Y:S01]  /*0c10*/  LDC R24, c[0x0][0x600] ;  /* 0x00018000ff187b82 */ /* 0x000e220000000800 */
[-CC-:B-1----:R-:W-:Y:S02]  /*0c20*/  SHF.R.U64 R16, R12, R22.reuse, R9.reuse ;  /* 0x000000160c107219 */ /* 0x182fe40000001209 */
[----:B------:R-:W-:-:S05]  /*0c30*/  SHF.R.U32.HI R9, RZ, R22, R9 ;  /* 0x00000016ff097219 */ /* 0x000fca0000011609 */
[----:B------:R-:W1:Y:S01]  /*0c40*/  LDC R19, c[0x0][0x648] ;  /* 0x00019200ff137b82 */ /* 0x000e620000000800 */
[-CC-:B--2---:R-:W-:Y:S02]  /*0c50*/  SHF.R.U64 R22, R16, R18.reuse, R9.reuse ;  /* 0x0000001210167219 */ /* 0x184fe40000001209 */
[----:B------:R-:W-:-:S05]  /*0c60*/  SHF.R.U32.HI R9, RZ, R18, R9 ;  /* 0x00000012ff097219 */ /* 0x000fca0000011609 */
[----:B------:R-:W2:Y:S01]  /*0c70*/  LDC R21, c[0x0][0x638] ;  /* 0x00018e00ff157b82 */ /* 0x000ea20000000800 */
[-CC-:B---3--:R-:W-:Y:S02]  /*0c80*/  SHF.R.U64 R18, R22, R26.reuse, R9.reuse ;  /* 0x0000001a16127219 */ /* 0x188fe40000001209 */
[-C--:B------:R-:W-:Y:S02]  /*0c90*/  SHF.L.U32 R7, R7, R26.reuse, RZ ;  /* 0x0000001a07077219 */ /* 0x080fe400000006ff */
[----:B------:R-:W-:Y:S01]  /*0ca0*/  SHF.R.U32.HI R9, RZ, R26, R9 ;  /* 0x0000001aff097219 */ /* 0x000fe20000011609 */
[----:B------:R-:W-:Y:S01]  /*0cb0*/  IMAD.MOV.U32 R8, RZ, RZ, R18 ;  /* 0x000000ffff087224 */ /* 0x000fe200078e0012 */
[----:B------:R-:W-:Y:S01]  /*0cc0*/  LOP3.LUT R11, RZ, R7, RZ, 0x33, !PT ;  /* 0x00000007ff0b7212 */ /* 0x000fe200078e33ff */
[----:B------:R-:W3:Y:S01]  /*0cd0*/  LDC R25, c[0x0][0x610] ;  /* 0x00018400ff197b82 */ /* 0x000ee20000000800 */
[----:B------:R-:W-:Y:S05]  /*0ce0*/  @!P0 BRA `(.L_x_10) ;  /* 0x0000000000288947 */ /* 0x000fea0003800000 */
[----:B------:R-:W4:Y:S02]  /*0cf0*/  LDC R7, c[0x0][0x64c] ;  /* 0x00019300ff077b82 */ /* 0x000f240000000800 */
[----:B----4-:R-:W-:-:S05]  /*0d00*/  IADD3 R7, P0, R18, R7, RZ ;  /* 0x0000000712077210 */ /* 0x010fca0007f1e0ff */
        /* <DEDUP_REMOVED lines=8> */
.L_x_10:
[----:B-1----:R-:W-:Y:S01]  /*0d90*/  SHF.R.U64 R9, R8, R19, R9 ;  /* 0x0000001308097219 */ /* 0x002fe20000001209 */
[----:B------:R-:W-:Y:S01]  /*0da0*/  IMAD.MOV.U32 R15, RZ, RZ, 0x1 ;  /* 0x00000001ff0f7424 */ /* 0x000fe200078e00ff */
[----:B------:R-:W-:Y:S01]  /*0db0*/  LOP3.LUT R8, R22, R11, RZ, 0xc0, !PT ;  /* 0x0000000b16087212 */ /* 0x000fe200078ec0ff */
[----:B0-----:R-:W-:Y:S01]  /*0dc0*/  VIADD R11, R24, 0xffffffff ;  /* 0xffffffff180b7836 */ /* 0x001fe20000000000 */
[----:B------:R-:W-:Y:S01]  /*0dd0*/  SHF.L.U32 R7, R23, R26, RZ ;  /* 0x0000001a17077219 */ /* 0x000fe200000006ff */
[----:B------:R-:W-:Y:S01]  /*0de0*/  IMAD.MOV R12, RZ, RZ, -R9 ;  /* 0x000000ffff0c7224 */ /* 0x000fe200078e0a09 */
[----:B------:R-:W-:Y:S01]  /*0df0*/  SEL R10, R10, R31, !P4 ;  /* 0x0000001f0a0a7207 */ /* 0x000fe20006000000 */
[----:B------:R-:W-:Y:S01]  /*0e00*/  IMAD.MOV.U32 R14, RZ, RZ, R27 ;  /* 0x000000ffff0e7224 */ /* 0x000fe200078e001b */
[----:B------:R-:W-:Y:S01]  /*0e10*/  LOP3.LUT R11, R16, R11, RZ, 0xc0, !PT ;  /* 0x0000000b100b7212 */ /* 0x000fe200078ec0ff */
[----:B------:R-:W-:Y:S02]  /*0e20*/  IMAD R9, R7, R9, R8 ;  /* 0x0000000907097224 */ /* 0x000fe400078e0208 */
[----:B--2---:R-:W-:-:S02]  /*0e30*/  IMAD R7, R12, R21, R18 ;  /* 0x000000150c077224 */ /* 0x004fc400078e0212 */
[----:B---3--:R-:W-:Y:S02]  /*0e40*/  IMAD R10, R9, R25, R10 ;  /* 0x00000019090a7224 */ /* 0x008fe400078e020a */
[----:B------:R-:W-:-:S05]  /*0e50*/  IMAD R7, R7, R24, R11 ;  /* 0x0000001807077224 */ /* 0x000fca00078e020b */
[----:B------:R-:W-:Y:S02]  /*0e60*/  SEL R72, R7, R10, !P4 ;  /* 0x0000000a07487207 */ /* 0x000fe40006000000 */
[----:B------:R-:W-:-:S07]  /*0e70*/  SEL R71, R10, R7, !P4 ;  /* 0x000000070a477207 */ /* 0x000fce0006000000 */
.L_x_8:
[----:B------:R-:W-:-:S08]  /*0e80*/  NOP ;  /* 0x0000000000007918 */ /* 0x000fd00000000000 */
[----:B------:R-:W0:Y:S02]  /*0e90*/  USETMAXREG.TRY_ALLOC.CTAPOOL UP0, 0xe8 ;  /* 0x000000e8000079c8 */ /* 0x000e240008000600 */
[----:B0-----:R-:W-:-:S13]  /*0ea0*/  PLOP3.LUT P0, PT, PT, PT, UP0, 0x80, 0x0 ;  /* 0x000000000000781c */ /* 0x001fda0003f0f008 */
[----:B------:R-:W-:Y:S05]  /*0eb0*/  @!P0 BRA `(.L_x_8) ;  /* 0xfffffffc00f08947 */ /* 0x000fea000383ffff */
[----:B------:R-:W-:Y:S01]  /*0ec0*/  ULDC.64 UR4, c[0x0][0x598] ;  /* 0x0001660000047ab9 */ /* 0x000fe20000000a00 */
[----:B------:R-:W-:Y:S01]  /*0ed0*/  ULDC.64 UR16, c[0x0][0x208] ;  /* 0x0000820000107ab9 */ /* 0x000fe20000000a00 */
[----:B------:R-:W-:-:S04]  /*0ee0*/  ISETP.NE.U32.AND P0, PT, RZ, UR4, PT ;  /* 0x00000004ff007c0c */ /* 0x000fc8000bf05070 */
[----:B------:R-:W-:-:S13]  /*0ef0*/  ISETP.NE.AND.EX P0, PT, RZ, UR5, PT, P0 ;  /* 0x00000005ff007c0c */ /* 0x000fda000bf05300 */
[----:B------:R-:W-:Y:S05]  /*0f00*/  @!P0 BRA `(.L_x_11) ;  /* 0x00000000001c8947 */ /* 0x000fea0003800000 */
[----:B------:R-:W0:Y:S02]  /*0f10*/  LDC.64 R8, c[0x0][0x598] ;  /* 0x00016600ff087b82 */ /* 0x000e240000000a00 */
[----:B0-----:R-:W2:Y:S02]  /*0f20*/  LDG.E.64 R8, desc[UR16][R8.64] ;  /* 0x0000001008087981 */ /* 0x001ea4000c1e1b00 */
[----:B--2---:R-:W-:-:S04]  /*0f30*/  ISETP.NE.U32.AND P0, PT, R8, RZ, PT ;  /* 0x000000ff0800720c */ /* 0x004fc80003f05070 */
[----:B------:R-:W-:-:S13]  /*0f40*/  ISETP.NE.AND.EX P0, PT, R9, RZ, PT, P0 ;  /* 0x000000ff0900720c */ /* 0x000fda0003f05300 */
[----:B------:R-:W-:Y:S05]  /*0f50*/  @!P0 BRA `(.L_x_11) ;  /* 0x0000000000088947 */ /* 0x000fea0003800000 */
[----:B------:R0:W5:Y:S01]  /*0f60*/  LD.E R7, desc[UR16][R8.64] ;  /* 0x0000001008077980 */ /* 0x000162000c101900 */
[----:B------:R-:W-:Y:S05]  /*0f70*/  BRA `(.L_x_12) ;  /* 0x0000000000207947 */ /* 0x000fea0003800000 */
.L_x_11:
[----:B------:R-:W-:Y:S02]  /*0f80*/  ULDC.64 UR4, c[0x0][0x588] ;  /* 0x0001620000047ab9 */ /* 0x000fe40000000a00 */
[----:B------:R-:W-:-:S04]  /*0f90*/  ISETP.NE.U32.AND P0, PT, RZ, UR4, PT ;  /* 0x00000004ff007c0c */ /* 0x000fc8000bf05070 */
[----:B------:R-:W-:-:S13]  /*0fa0*/  ISETP.NE.AND.EX P0, PT, RZ, UR5, PT, P0 ;  /* 0x00000005ff007c0c */ /* 0x000fda000bf05300 */
[----:B------:R-:W-:Y:S05]  /*0fb0*/  @!P0 BRA `(.L_x_13) ;  /* 0x00000000000c8947 */ /* 0x000fea0003800000 */
[----:B------:R-:W0:Y:S02]  /*0fc0*/  LDC.64 R8, c[0x0][0x588] ;  /* 0x00016200ff087b82 */ /* 0x000e240000000a00 */
[----:B0-----:R1:W5:Y:S01]  /*0fd0*/  LDG.E R7, desc[UR16][R8.64] ;  /* 0x0000001008077981 */ /* 0x001362000c1e1900 */
[----:B------:R-:W-:Y:S05]  /*0fe0*/  BRA `(.L_x_12) ;  /* 0x0000000000047947 */ /* 0x000fea0003800000 */
.L_x_13:
[----:B------:R-:W2:Y:S02]  /*0ff0*/  LDC R7, c[0x0][0x580] ;  /* 0x00016000ff077b82 */ /* 0x000ea40000000800 */
.L_x_12:
[----:B------:R-:W-:Y:S02]  /*1000*/  ULDC.64 UR4, c[0x0][0x5a0] ;  /* 0x0001680000047ab9 */ /* 0x000fe40000000a00 */
[----:B------:R-:W-:-:S04]  /*1010*/  ISETP.NE.U32.AND P0, PT, RZ, UR4, PT ;  /* 0x00000004ff007c0c */ /* 0x000fc8000bf05070 */
[----:B------:R-:W-:-:S13]  /*1020*/  ISETP.NE.AND.EX P0, PT, RZ, UR5, PT, P0 ;  /* 0x00000005ff007c0c */ /* 0x000fda000bf05300 */
[----:B------:R-:W-:Y:S05]  /*1030*/  @!P0 BRA `(.L_x_14) ;  /* 0x00000000001c8947 */ /* 0x000fea0003800000 */
[----:B01----:R-:W0:Y:S02]  /*1040*/  LDC.64 R8, c[0x0][0x5a0] ;  /* 0x00016800ff087b82 */ /* 0x003e240000000a00 */
[----:B0-----:R-:W3:Y:S02]  /*1050*/  LDG.E.64 R8, desc[UR16][R8.64] ;  /* 0x0000001008087981 */ /* 0x001ee4000c1e1b00 */
[----:B---3--:R-:W-:-:S04]  /*1060*/  ISETP.NE.U32.AND P0, PT, R8, RZ, PT ;  /* 0x000000ff0800720c */ /* 0x008fc80003f05070 */
[----:B------:R-:W-:-:S13]  /*1070*/  ISETP.NE.AND.EX P0, PT, R9, RZ, PT, P0 ;  /* 0x000000ff0900720c */ /* 0x000fda0003f05300 */
[----:B------:R-:W-:Y:S05]  /*1080*/  @!P0 BRA `(.L_x_14) ;  /* 0x0000000000088947 */ /* 0x000fea0003800000 */
[----:B------:R0:W5:Y:S01]  /*1090*/  LD.E R12, desc[UR16][R8.64] ;  /* 0x00000010080c7980 */ /* 0x000162000c101900 */
[----:B------:R-:W-:Y:S05]  /*10a0*/  BRA `(.L_x_15) ;  /* 0x0000000000207947 */ /* 0x000fea0003800000 */
.L_x_14:
[----:B------:R-:W-:Y:S02]  /*10b0*/  ULDC.64 UR4, c[0x0][0x590] ;  /* 0x0001640000047ab9 */ /* 0x000fe40000000a00 */
[----:B------:R-:W-:-:S04]  /*10c0*/  ISETP.NE.U32.AND P0, PT, RZ, UR4, PT ;  /* 0x00000004ff007c0c */ /* 0x000fc8000bf05070 */
[----:B------:R-:W-:-:S13]  /*10d0*/  ISETP.NE.AND.EX P0, PT, RZ, UR5, PT, P0 ;  /* 0x00000005ff007c0c */ /* 0x000fda000bf05300 */
[----:B------:R-:W-:Y:S05]  /*10e0*/  @!P0 BRA `(.L_x_16) ;  /* 0x00000000000c8947 */ /* 0x000fea0003800000 */
[----:B------:R-:W3:Y:S02]  /*10f0*/  LDC.64 R12, c[0x0][0x590] ;  /* 0x00016400ff0c7b82 */ /* 0x000ee40000000a00 */
[----:B---3--:R3:W5:Y:S01]  /*1100*/  LDG.E R12, desc[UR16][R12.64] ;  /* 0x000000100c0c7981 */ /* 0x008762000c1e1900 */
[----:B------:R-:W-:Y:S05]  /*1110*/  BRA `(.L_x_15) ;  /* 0x0000000000047947 */ /* 0x000fea0003800000 */
.L_x_16:
[----:B------:R-:W4:Y:S02]  /*1120*/  LDC R12, c[0x0][0x584] ;  /* 0x00016100ff0c7b82 */ /* 0x000f240000000800 */
.L_x_15:
[----:B------:R-:W-:-:S13]  /*1130*/  LOP3.LUT P0, RZ, R15, 0xff, RZ, 0xc0, !PT ;  /* 0x000000ff0fff7812 */ /* 0x000fda000780c0ff */
[----:B------:R-:W-:Y:S05]  /*1140*/  @!P0 EXIT ;  /* 0x000000000000894d */ /* 0x000fea0003800000 */
[----:B------:R-:W-:Y:S01]  /*1150*/  ULDC UR4, c[0x0][0x28c] ;  /* 0x0000a30000047ab9 */ /* 0x000fe20000000800 */
[----:B------:R-:W-:Y:S01]  /*1160*/  LOP3.LUT R81, R2, 0x1, RZ, 0xfc, !PT ;  /* 0x0000000102517812 */ /* 0x000fe200078efcff */
[----:B------:R-:W-:-:S04]  /*1170*/  UIADD3 UR4, UR4, 0x1f, URZ ;  /* 0x0000001f04047890 */ /* 0x000fc8000fffe03f */
[----:B------:R-:W-:-:S04]  /*1180*/  USHF.R.S32.HI UR5, URZ, 0x1f, UR4 ;  /* 0x0000001f3f057899 */ /* 0x000fc80008011404 */
[----:B------:R-:W-:-:S03]  /*1190*/  ULEA.HI UR5, UR5, UR4, URZ, 0x5 ;  /* 0x0000000405057291 */ /* 0x000fc6000f8f283f */
[----:B------:R-:W-:Y:S01]  /*11a0*/  UMOV UR4, URZ ;  /* 0x0000003f00047c82 */ /* 0x000fe20008000000 */
[----:B------:R-:W-:-:S03]  /*11b0*/  USHF.R.S32.HI UR9, URZ, 0x5, UR5 ;  /* 0x000000053f097899 */ /* 0x000fc60008011405 */
[----:B------:R-:W-:-:S09]  /*11c0*/  UMOV UR5, URZ ;  /* 0x0000003f00057c82 */ /* 0x000fd20008000000 */
.L_x_105:
[----:B01----:R-:W-:Y:S01]  /*11d0*/  LOP3.LUT R8, R0, 0x80, RZ, 0xc0, !PT ;  /* 0x0000008000087812 */ /* 0x003fe200078ec0ff */
[----:B------:R-:W0:Y:S01]  /*11e0*/  S2UR UR12, SR_CgaCtaId ;  /* 0x00000000000c79c3 */ /* 0x000e220000008800 */
[----:B------:R-:W-:Y:S01]  /*11f0*/  UMOV UR11, 0x400 ;  /* 0x00000400000b7882 */ /* 0x000fe20000000000 */
[----:B------:R-:W-:Y:S01]  /*1200*/  UMOV UR6, URZ ;  /* 0x0000003f00067c82 */ /* 0x000fe20008000000 */
[----:B------:R-:W-:Y:S01]  /*1210*/  SHF.R.U32.HI R8, RZ, 0x7, R8 ;  /* 0x00000007ff087819 */ /* 0x000fe20000011608 */
[----:B------:R-:W-:Y:S01]  /*1220*/  UMOV UR7, URZ ;  /* 0x0000003f00077c82 */ /* 0x000fe20008000000 */
[----:B------:R-:W-:Y:S01]  /*1230*/  CS2R R16, SRZ ;  /* 0x0000000000107805 */ /* 0x000fe2000001ff00 */
[----:B---3--:R-:W-:Y:S01]  /*1240*/  IMAD.MOV.U32 R13, RZ, RZ, RZ ;  /* 0x000000ffff0d7224 */ /* 0x008fe200078e00ff */
[----:B------:R-:W-:Y:S01]  /*1250*/  CS2R R18, SRZ ;  /* 0x0000000000127805 */ /* 0x000fe2000001ff00 */
[----:B------:R-:W1:Y:S01]  /*1260*/  LDC R9, c[0x0][0x28c] ;  /* 0x0000a300ff097b82 */ /* 0x000e620000000800 */
[----:B------:R-:W3:Y:S01]  /*1270*/  SHFL.IDX PT, R8, R8, RZ, 0x1f ;  /* 0x00001fff08087589 */ /* 0x000ee200000e0000 */
[----:B------:R-:W-:-:S02]  /*1280*/  CS2R R20, SRZ ;  /* 0x0000000000147805 */ /* 0x000fc4000001ff00 */
[----:B------:R-:W-:Y:S02]  /*1290*/  CS2R R22, SRZ ;  /* 0x0000000000167805 */ /* 0x000fe4000001ff00 */
[----:B------:R-:W-:Y:S02]  /*12a0*/  CS2R R56, SRZ ;  /* 0x0000000000387805 */ /* 0x000fe4000001ff00 */
[----:B------:R-:W-:Y:S02]  /*12b0*/  CS2R R58, SRZ ;  /* 0x00000000003a7805 */ /* 0x000fe4000001ff00 */
[----:B------:R-:W-:Y:S02]  /*12c0*/  CS2R R60, SRZ ;  /* 0x00000000003c7805 */ /* 0x000fe4000001ff00 */
[----:B------:R-:W-:Y:S02]  /*12d0*/  CS2R R62, SRZ ;  /* 0x00000000003e7805 */ /* 0x000fe4000001ff00 */
[----:B------:R-:W-:-:S02]  /*12e0*/  CS2R R64, SRZ ;  /* 0x0000000000407805 */ /* 0x000fc4000001ff00 */
[----:B------:R-:W-:Y:S02]  /*12f0*/  CS2R R66, SRZ ;  /* 0x0000000000427805 */ /* 0x000fe4000001ff00 */
[----:B------:R-:W-:Y:S01]  /*1300*/  CS2R R68, SRZ ;  /* 0x0000000000447805 */ /* 0x000fe2000001ff00 */
[----:B------:R-:W-:Y:S01]  /*1310*/  IMAD.MOV.U32 R70, RZ, RZ, RZ ;  /* 0x000000ffff467224 */ /* 0x000fe200078e00ff */
[----:B------:R-:W-:Y:S01]  /*1320*/  CS2R R74, SRZ ;  /* 0x00000000004a7805 */ /* 0x000fe2000001ff00 */
[----:B------:R-:W-:Y:S01]  /*1330*/  IMAD.MOV.U32 R73, RZ, RZ, RZ ;  /* 0x000000ffff497224 */ /* 0x000fe200078e00ff */
[----:B------:R-:W-:Y:S02]  /*1340*/  CS2R R76, SRZ ;  /* 0x00000000004c7805 */ /* 0x000fe4000001ff00 */
[----:B------:R-:W-:Y:S01]  /*1350*/  CS2R R78, SRZ ;  /* 0x00000000004e7805 */ /* 0x000fe2000001ff00 */
[----:B0-----:R-:W-:Y:S01]  /*1360*/  ULEA UR18, UR12, UR11, 0x18 ;  /* 0x0000000b0c127291 */ /* 0x001fe2000f8ec03f */
[----:B------:R-:W-:Y:S01]  /*1370*/  IMAD.MOV.U32 R80, RZ, RZ, RZ ;  /* 0x000000ffff507224 */ /* 0x000fe200078e00ff */
[----:B----4-:R-:W-:Y:S01]  /*1380*/  CS2R R24, SRZ ;  /* 0x0000000000187805 */ /* 0x010fe2000001ff00 */
[----:B------:R-:W-:Y:S01]  /*1390*/  UMOV UR11, UR5 ;  /* 0x00000005000b7c82 */ /* 0x000fe20008000000 */
[----:B------:R-:W-:Y:S01]  /*13a0*/  IMAD.U32 R15, RZ, RZ, UR4 ;  /* 0x00000004ff0f7e24 */ /* 0x000fe2000f8e00ff */
[----:B------:R-:W-:-:S02]  /*13b0*/  CS2R R26, SRZ ;  /* 0x00000000001a7805 */ /* 0x000fc4000001ff00 */
[----:B------:R-:W-:Y:S02]  /*13c0*/  CS2R R28, SRZ ;  /* 0x00000000001c7805 */ /* 0x000fe4000001ff00 */
[----:B------:R-:W-:Y:S02]  /*13d0*/  CS2R R30, SRZ ;  /* 0x00000000001e7805 */ /* 0x000fe4000001ff00 */
[----:B-1----:R-:W-:Y:S02]  /*13e0*/  ISETP.GE.AND P0, PT, R9, 0x1, PT ;  /* 0x000000010900780c */ /* 0x002fe40003f06270 */
[----:B------:R-:W-:Y:S02]  /*13f0*/  CS2R R32, SRZ ;  /* 0x0000000000207805 */ /* 0x000fe4000001ff00 */
[----:B---3--:R-:W-:Y:S02]  /*1400*/  R2UR UR8, R8 ;  /* 0x00000000080872ca */ /* 0x008fe400000e0000 */
        /* <DEDUP_REMOVED lines=8> */
[----:B------:R-:W-:Y:S02]  /*1490*/  CS2R R50, SRZ ;  /* 0x0000000000327805 */ /* 0x000fe4000001ff00 */
[----:B------:R-:W-:Y:S02]  /*14a0*/  CS2R R52, SRZ ;  /* 0x0000000000347805 */ /* 0x000fe4000001ff00 */
[----:B------:R-:W-:Y:S01]  /*14b0*/  CS2R R54, SRZ ;  /* 0x0000000000367805 */ /* 0x000fe2000001ff00 */
[----:B------:R-:W-:-:S04]  /*14c0*/  ULEA.HI UR10, UR8, UR8, URZ, 0x1 ;  /* 0x00000008080a7291 */ /* 0x000fc8000f8f083f */
[----:B------:R-:W-:-:S04]  /*14d0*/  ULOP3.LUT UR10, UR10, 0x1ffffe, URZ, 0xc0, !UPT ;  /* 0x001ffffe0a0a7892 */ /* 0x000fc8000f8ec03f */
[----:B------:R-:W-:-:S03]  /*14e0*/  UIADD3 UR10, UR8, -UR10, URZ ;  /* 0x8000000a080a7290 */ /* 0x000fc6000fffe03f */
[----:B------:R-:W-:Y:S01]  /*14f0*/  UMOV UR8, URZ ;  /* 0x0000003f00087c82 */ /* 0x000fe20008000000 */
[----:B------:R-:W-:-:S04]  /*1500*/  ULEA UR10, UR10, UR18, 0xb ;  /* 0x000000120a0a7291 */ /* 0x000fc8000f8e583f */
[----:B------:R-:W-:-:S04]  /*1510*/  UIADD3 UR10, UR10, 0x100, URZ ;  /* 0x000001000a0a7890 */ /* 0x000fc8000fffe03f */
[----:B------:R-:W-:-:S04]  /*1520*/  USHF.R.U32.HI UR10, URZ, 0x4, UR10 ;  /* 0x000000043f0a7899 */ /* 0x000fc8000801160a */
[----:B------:R-:W-:Y:S01]  /*1530*/  ULOP3.LUT UR10, UR10, 0x3fff, URZ, 0xc0, !UPT ;  /* 0x00003fff0a0a7892 */ /* 0x000fe2000f8ec03f */
[----:B------:R-:W-:Y:S11]  /*1540*/  @!P0 BRA `(.L_x_17) ;  /* 0x0000000400608947 */ /* 0x000ff60003800000 */
[----:B------:R-:W-:-:S13]  /*1550*/  ISETP.NE.AND P1, PT, R81, 0x3, PT ;  /* 0x000000035100780c */ /* 0x000fda0003f25270 */
[----:B------:R-:W-:Y:S05]  /*1560*/  @!P1 BRA `(.L_x_18) ;  /* 0x0000000000049947 */ /* 0x000fea0003800000 */
[----:B------:R-:W-:Y:S01]  /*1570*/  BPT.TRAP 0x1 ;  /* 0x000000040000795c */ /* 0x000fe20000300000 */
.L_x_18:
[----:B------:R-:W-:Y:S01]  /*1580*/  ULEA UR6, UR5, UR18, 0x3 ;  /* 0x0000001205067291 */ /* 0x000fe2000f8e183f */
[----:B------:R-:W-:-:S05]  /*1590*/  IMAD.U32 R8, RZ, RZ, UR4 ;  /* 0x00000004ff087e24 */ /* 0x000fca000f8e00ff */
[----:B------:R-:W-:-:S04]  /*15a0*/  SHF.L.U32 R8, R8, 0x1f, RZ ;  /* 0x0000001f08087819 */ /* 0x000fc800000006ff */
[----:B------:R0:W1:Y:S01]  /*15b0*/  SYNCS.PHASECHK.TRANS64.TRYWAIT P0, [UR6], R8 ;  /* 0x00000008ff0075a7 */ /* 0x0000620008000146 */
[----:B------:R-:W-:Y:S05]  /*15c0*/  @!P1 BRA `(.L_x_19) ;  /* 0x0000000000049947 */ /* 0x000fea0003800000 */
[----:B------:R-:W-:Y:S01]  /*15d0*/  BPT.TRAP 0x1 ;  /* 0x000000040000795c */ /* 0x000fe20000300000 */
.L_x_19:
[----:B-1----:R-:W-:Y:S05]  /*15e0*/  @P0 BRA `(.L_x_20) ;  /* 0x0000000000080947 */ /* 0x002fea0003800000 */
[----:B------:R-:W1:Y:S02]  /*15f0*/  SYNCS.PHASECHK.TRANS64.TRYWAIT P0, [UR6], R8 ;  /* 0x00000008ff0075a7 */ /* 0x000e640008000146 */
[----:B-1----:R-:W-:Y:S05]  /*1600*/  @!P0 BRA `(.L_x_21) ;  /* 0x0000005400008947 */ /* 0x002fea0003800000 */
.L_x_20:
[----:B------:R-:W-:Y:S01]  /*1610*/  UIADD3 UR6, UR18, 0x4100, URZ ;  /* 0x0000410012067890 */ /* 0x000fe2000fffe03f */
[----:B------:R-:W-:Y:S01]  /*1620*/  WARPGROUP.ARRIVE ;  /* 0x00000000000079c5 */ /* 0x000fe20000000000 */
[----:B------:R-:W-:Y:S01]  /*1630*/  ULDC UR7, c[0x0][0x50c] ;  /* 0x0001430000077ab9 */ /* 0x000fe20000000800 */
[----:B------:R-:W-:Y:S01]  /*1640*/  ULOP3.LUT UR12, UR10, 0x10000, URZ, 0xfc, !UPT ;  /* 0x000100000a0c7892 */ /* 0x000fe2000f8efc3f */
[----:B------:R-:W-:Y:S01]  /*1650*/  CS2R R16, SRZ ;  /* 0x0000000000107805 */ /* 0x000fe2000001ff00 */
[----:B------:R-:W-:Y:S01]  /*1660*/  UISETP.NE.AND UP0, UPT, UR7, 0x1, UPT ;  /* 0x000000010700788c */ /* 0x000fe2000bf05270 */
[----:B------:R-:W-:Y:S01]  /*1670*/  IMAD.MOV.U32 R13, RZ, RZ, RZ ;  /* 0x000000ffff0d7224 */ /* 0x000fe200078e00ff */
[----:B------:R-:W-:Y:S01]  /*1680*/  USHF.R.U32.HI UR6, URZ, 0x4, UR6 ;  /* 0x000000043f067899 */ /* 0x000fe20008011606 */
[----:B------:R-:W-:Y:S01]  /*1690*/  CS2R R18, SRZ ;  /* 0x0000000000127805 */ /* 0x000fe2000001ff00 */
[----:B------:R-:W-:Y:S01]  /*16a0*/  USEL UR7, URZ, 0x1, UP0 ;  /* 0x000000013f077887 */ /* 0x000fe20008000000 */
[----:B------:R-:W-:Y:S01]  /*16b0*/  CS2R R20, SRZ ;  /* 0x0000000000147805 */ /* 0x000fe2000001ff00 */
[----:B------:R-:W-:Y:S01]  /*16c0*/  ULOP3.LUT UR6, UR6, 0x3fff, URZ, 0xc0, !UPT ;  /* 0x00003fff06067892 */ /* 0x000fe2000f8ec03f */
[----:B------:R-:W-:Y:S01]  /*16d0*/  CS2R R22, SRZ ;  /* 0x0000000000167805 */ /* 0x000fe2000001ff00 */
[----:B------:R-:W-:Y:S01]  /*16e0*/  ULEA UR12, UR5, UR12, 0x8 ;  /* 0x0000000c050c7291 */ /* 0x000fe2000f8e403f */
[----:B------:R-:W-:Y:S01]  /*16f0*/  CS2R R56, SRZ ;  /* 0x0000000000387805 */ /* 0x000fe2000001ff00 */
[----:B------:R-:W-:Y:S01]  /*1700*/  ULOP3.LUT UR6, UR6, 0x10000, URZ, 0xfc, !UPT ;  /* 0x0001000006067892 */ /* 0x000fe2000f8efc3f */
[----:B------:R-:W-:Y:S01]  /*1710*/  ISETP.NE.AND P0, PT, RZ, UR7, PT ;  /* 0x00000007ff007c0c */ /* 0x000fe2000bf05270 */
[----:B------:R-:W-:Y:S01]  /*1720*/  UMOV UR13, 0xc0000010 ;  /* 0xc0000010000d7882 */ /* 0x000fe20000000000 */
[----:B------:R-:W-:Y:S01]  /*1730*/  UMOV UR15, 0xc0000010 ;  /* 0xc0000010000f7882 */ /* 0x000fe20000000000 */
[----:B------:R-:W-:Y:S01]  /*1740*/  ULEA UR14, UR5, UR6, 0x7 ;  /* 0x00000006050e7291 */ /* 0x000fe2000f8e383f */
[----:B------:R-:W-:-:S02]  /*1750*/  CS2R R58, SRZ ;  /* 0x00000000003a7805 */ /* 0x000fc4000001ff00 */
[----:B------:R-:W-:Y:S01]  /*1760*/  CS2R R60, SRZ ;  /* 0x00000000003c7805 */ /* 0x000fe2000001ff00 */
[----:B------:R-:W-:Y:S01]  /*1770*/  UMOV UR6, 0x1 ;  /* 0x0000000100067882 */ /* 0x000fe20000000000 */
[----:B------:R-:W-:Y:S02]  /*1780*/  CS2R R62, SRZ ;  /* 0x00000000003e7805 */ /* 0x000fe4000001ff00 */
[----:B------:R-:W-:Y:S02]  /*1790*/  CS2R R64, SRZ ;  /* 0x0000000000407805 */ /* 0x000fe4000001ff00 */
[----:B------:R-:W-:Y:S02]  /*17a0*/  CS2R R66, SRZ ;  /* 0x0000000000427805 */ /* 0x000fe4000001ff00 */
[----:B------:R-:W-:Y:S01]  /*17b0*/  CS2R R68, SRZ ;  /* 0x0000000000447805 */ /* 0x000fe2000001ff00 */
[----:B------:R-:W-:Y:S01]  /*17c0*/  IMAD.MOV.U32 R70, RZ, RZ, RZ ;  /* 0x000000ffff467224 */ /* 0x000fe200078e00ff */
[----:B------:R-:W-:Y:S01]  /*17d0*/  QGMMA.64x64x32.F32.E4M3.E4M3 R24, gdesc[UR12], RZ, !UPT, gsb0 ;  /* 0x00e000000c1879f3 */ /* 0x000fe2000c0008ff */
[----:B------:R-:W-:Y:S01]  /*17e0*/  CS2R R74, SRZ ;  /* 0x00000000004a7805 */ /* 0x000fe2000001ff00 */
[----:B------:R-:W-:Y:S01]  /*17f0*/  IMAD.MOV.U32 R73, RZ, RZ, RZ ;  /* 0x000000ffff497224 */ /* 0x000fe200078e00ff */
[----:B------:R-:W-:-:S02]  /*1800*/  CS2R R76, SRZ ;  /* 0x00000000004c7805 */ /* 0x000fc4000001ff00 */
[----:B------:R-:W-:Y:S01]  /*1810*/  CS2R R78, SRZ ;  /* 0x00000000004e7805 */ /* 0x000fe2000001ff00 */
[----:B------:R-:W-:Y:S01]  /*1820*/  IMAD.MOV.U32 R80, RZ, RZ, RZ ;  /* 0x000000ffff507224 */ /* 0x000fe200078e00ff */
[----:B------:R-:W-:Y:S06]  /*1830*/  @!P0 BRA `(.L_x_22) ;  /* 0x0000000000888947 */ /* 0x000fec0003800000 */
[----:B------:R-:W-:Y:S02]  /*1840*/  WARPGROUP.DEPBAR.LE gsb0, 0x0 ;  /* 0x00008000000079c5 */ /* 0x000fe40000010000 */
[----:B------:R-:W-:-:S01]  /*1850*/  FADD R79, RZ, R24 ;  /* 0x00000018ff4f7221 */ /* 0x000fc20000000000 */
[----:B------:R-:W-:Y:S01]  /*1860*/  FADD R80, RZ, R25 ;  /* 0x00000019ff507221 */ /* 0x000fe20000000000 */
        /* <DEDUP_REMOVED lines=30> */
[----:B------:R-:W-:-:S06]  /*1a50*/  UMOV UR6, URZ ;  /* 0x0000003f00067c82 */ /* 0x000fcc0008000000 */
.L_x_22:
[----:B------:R-:W-:-:S04]  /*1a60*/  UIADD3 UR11, UR5, 0x1, URZ ;  /* 0x00000001050b7890 */ /* 0x000fc8000fffe03f */
[----:B------:R-:W-:-:S04]  /*1a70*/  UISETP.NE.AND UP0, UPT, UR11, 0x4, UPT ;  /* 0x000000040b00788c */ /* 0x000fc8000bf05270 */
[----:B------:R-:W-:Y:S02]  /*1a80*/  USEL UR8, URZ, 0x1, UP0 ;  /* 0x000000013f087887 */ /* 0x000fe40008000000 */
[----:B------:R-:W-:Y:S02]  /*1a90*/  USEL UR11, UR11, URZ, UP0 ;  /* 0x0000003f0b0b7287 */ /* 0x000fe40008000000 */
[----:B------:R-:W-:-:S06]  /*1aa0*/  ULOP3.LUT UR8, UR4, UR8, URZ, 0x3c, !UPT ;  /* 0x0000000804087292 */ /* 0x000fcc000f8e3c3f */
[----:B------:R-:W-:Y:S01]  /*1ab0*/  IMAD.U32 R15, RZ, RZ, UR8 ;  /* 0x00000008ff0f7e24 */ /* 0x000fe2000f8e00ff */
[----:B------:R-:W-:-:S06]  /*1ac0*/  UMOV UR8, 0x1 ;  /* 0x0000000100087882 */ /* 0x000fcc0000000000 */
.L_x_17:
[----:B------:R-:W-:-:S04]  /*1ad0*/  UISETP.LT.AND UP0, UPT, UR9, 0x1, UPT ;  /* 0x000000010900788c */ /* 0x000fc8000bf01270 */
[----:B------:R-:W-:-:S04]  /*1ae0*/  USEL UR12, UR9, 0x1, UP0 ;  /* 0x00000001090c7887 */ /* 0x000fc80008000000 */
[----:B------:R-:W-:-:S04]  /*1af0*/  UIADD3 UR12, UR9, -UR12, URZ ;  /* 0x8000000c090c7290 */ /* 0x000fc8000fffe03f */
[----:B------:R-:W-:-:S06]  /*1b00*/  UISETP.GE.AND UP0, UPT, UR12, 0x1, UPT ;  /* 0x000000010c00788c */ /* 0x000fcc000bf06270 */
[----:B------:R-:W-:-:S13]  /*1b10*/  PLOP3.LUT P0, PT, PT, PT, UP0, 0x80, 0x0 ;  /* 0x000000000000781c */ /* 0x000fda0003f0f008 */
[----:B------:R-:W-:Y:S05]  /*1b20*/  @!P0 BRA `(.L_x_23) ;  /* 0x0000000400748947 */ /* 0x000fea0003800000 */
[----:B01----:R-:W-:Y:S01]  /*1b30*/  IMAD.U32 R8, RZ, RZ, UR12 ;  /* 0x0000000cff087e24 */ /* 0x003fe2000f8e00ff */
[----:B------:R-:W-:Y:S01]  /*1b40*/  ULDC UR19, c[0x0][0x50c] ;  /* 0x0001430000137ab9 */ /* 0x000fe20000000800 */
[----:B------:R-:W-:-:S07]  /*1b50*/  IMAD.U32 R9, RZ, RZ, UR5 ;  /* 0x00000005ff097e24 */ /* 0x000fce000f8e00ff */
.L_x_31:
[----:B------:R-:W-:-:S13]  /*1b60*/  ISETP.NE.AND P1, PT, R81, 0x3, PT ;  /* 0x000000035100780c */ /* 0x000fda0003f25270 */
[----:B------:R-:W-:Y:S05]  /*1b70*/  @!P1 BRA `(.L_x_24) ;  /* 0x0000000000049947 */ /* 0x000fea0003800000 */
[----:B------:R-:W-:Y:S01]  /*1b80*/  BPT.TRAP 0x1 ;  /* 0x000000040000795c */ /* 0x000fe20000300000 */
.L_x_24:
[----:B------:R-:W0:Y:S01]  /*1b90*/  S2UR UR12, SR_CgaCtaId ;  /* 0x00000000000c79c3 */ /* 0x000e220000008800 */
[----:B------:R-:W-:Y:S01]  /*1ba0*/  UMOV UR18, 0x400 ;  /* 0x0000040000127882 */ /* 0x000fe20000000000 */
[----:B------:R-:W-:Y:S01]  /*1bb0*/  SHF.L.U32 R10, R15, 0x1f, RZ ;  /* 0x0000001f0f0a7819 */ /* 0x000fe200000006ff */
[----:B0-----:R-:W-:-:S04]  /*1bc0*/  ULEA UR18, UR12, UR18, 0x18 ;  /* 0x000000120c127291 */ /* 0x001fc8000f8ec03f */
[----:B------:R-:W-:-:S09]  /*1bd0*/  ULEA UR12, UR11, UR18, 0x3 ;  /* 0x000000120b0c7291 */ /* 0x000fd2000f8e183f */
[----:B------:R0:W1:Y:S01]  /*1be0*/  SYNCS.PHASECHK.TRANS64.TRYWAIT P0, [UR12], R10 ;  /* 0x0000000aff0075a7 */ /* 0x000062000800014c */
[----:B------:R-:W-:Y:S05]  /*1bf0*/  @!P1 BRA `(.L_x_25) ;  /* 0x0000000000049947 */ /* 0x000fea0003800000 */
[----:B------:R-:W-:Y:S01]  /*1c00*/  BPT.TRAP 0x1 ;  /* 0x000000040000795c */ /* 0x000fe20000300000 */
.L_x_25:
[----:B-1----:R-:W-:Y:S05]  /*1c10*/  @P0 BRA `(.L_x_26) ;  /* 0x0000000000080947 */ /* 0x002fea0003800000 */
[----:B------:R-:W1:Y:S02]  /*1c20*/  SYNCS.PHASECHK.TRANS64.TRYWAIT P0, [UR12], R10 ;  /* 0x0000000aff0075a7 */ /* 0x000e64000800014c */
[----:B-1----:R-:W-:Y:S05]  /*1c30*/  @!P0 BRA `(.L_x_27) ;  /* 0x0000004c008c8947 */ /* 0x002fea0003800000 */
.L_x_26:
[----:B------:R-:W-:Y:S01]  /*1c40*/  UIADD3 UR12, UR18, 0x4100, URZ ;  /* 0x00004100120c7890 */ /* 0x000fe2000fffe03f */
[----:B------:R-:W-:Y:S01]  /*1c50*/  WARPGROUP.ARRIVE ;  /* 0x00000000000079c5 */ /* 0x000fe20000000000 */
[----:B------:R-:W-:Y:S02]  /*1c60*/  UISETP.NE.AND UP0, UPT, UR7, URZ, UPT ;  /* 0x0000003f0700728c */ /* 0x000fe4000bf05270 */
[----:B------:R-:W-:Y:S02]  /*1c70*/  USHF.R.U32.HI UR12, URZ, 0x4, UR12 ;  /* 0x000000043f0c7899 */ /* 0x000fe4000801160c */
[----:B------:R-:W-:Y:S02]  /*1c80*/  USEL UR8, UR8, URZ, !UP0 ;  /* 0x0000003f08087287 */ /* 0x000fe4000c000000 */
[----:B------:R-:W-:Y:S02]  /*1c90*/  ULOP3.LUT UR7, UR12, 0x3fff, URZ, 0xc0, !UPT ;  /* 0x00003fff0c077892 */ /* 0x000fe4000f8ec03f */
[----:B------:R-:W-:-:S02]  /*1ca0*/  ULOP3.LUT UR12, UR10, 0x10000, URZ, 0xfc, !UPT ;  /* 0x000100000a0c7892 */ /* 0x000fc4000f8efc3f */
[----:B------:R-:W-:Y:S02]  /*1cb0*/  ULOP3.LUT UR7, UR7, 0x10000, URZ, 0xfc, !UPT ;  /* 0x0001000007077892 */ /* 0x000fe4000f8efc3f */
[----:B------:R-:W-:Y:S02]  /*1cc0*/  UISETP.NE.U32.AND UP0, UPT, UR8, URZ, UPT ;  /* 0x0000003f0800728c */ /* 0x000fe4000bf05070 */
[----:B------:R-:W-:Y:S02]  /*1cd0*/  ULEA UR12, UR11, UR12, 0x8 ;  /* 0x0000000c0b0c7291 */ /* 0x000fe4000f8e403f */
[----:B------:R-:W-:Y:S01]  /*1ce0*/  ULEA UR14, UR11, UR7, 0x7 ;  /* 0x000000070b0e7291 */ /* 0x000fe2000f8e383f */
[----:B------:R-:W-:Y:S01]  /*1cf0*/  UMOV UR13, 0xc0000010 ;  /* 0xc0000010000d7882 */ /* 0x000fe20000000000 */
[----:B------:R-:W-:Y:S01]  /*1d00*/  UMOV UR15, 0xc0000010 ;  /* 0xc0000010000f7882 */ /* 0x000fe20000000000 */
[----:B------:R-:W-:-:S06]  /*1d10*/  UIADD3 UR6, UR6, 0x1, URZ ;  /* 0x0000000106067890 */ /* 0x000fcc000fffe03f */
[----:B------:R-:W-:Y:S01]  /*1d20*/  QGMMA.64x64x32.F32.E4M3.E4M3 R24, gdesc[UR12], R24, UP0, gsb0 ;  /* 0x00e000000c1879f3 */ /* 0x000fe2000b800818 */
[----:B------:R-:W-:-:S04]  /*1d30*/  UISETP.NE.AND UP0, UPT, UR6, UR19, UPT ;  /* 0x000000130600728c */ /* 0x000fc8000bf05270 */
[----:B------:R-:W-:-:S06]  /*1d40*/  USEL UR7, URZ, 0x1, UP0 ;  /* 0x000000013f077887 */ /* 0x000fcc0008000000 */
[----:B------:R-:W-:Y:S01]  /*1d50*/  ISETP.NE.AND P0, PT, RZ, UR7, PT ;  /* 0x00000007ff007c0c */ /* 0x000fe2000bf05270 */
[----:B------:R-:W-:-:S12]  /*1d60*/  WARPGROUP.DEPBAR.LE gsb0, 0x1 ;  /* 0x00008000000079c5 */ /* 0x000fd80000010100 */
[----:B------:R-:W-:Y:S05]  /*1d70*/  @!P0 BRA `(.L_x_28) ;  /* 0x0000000000888947 */ /* 0x000fea0003800000 */
[----:B------:R-:W-:Y:S02]  /*1d80*/  WARPGROUP.DEPBAR.LE gsb0, 0x0 ;  /* 0x00008000000079c5 */ /* 0x000fe40000010000 */
[----:B------:R-:W-:-:S01]  /*1d90*/  FADD R79, R24, R79 ;  /* 0x0000004f184f7221 */ /* 0x000fc20000000000 */
[----:B------:R-:W-:Y:S01]  /*1da0*/  FADD R80, R25, R80 ;  /* 0x0000005019507221 */ /* 0x000fe20000000000 */
        /* <DEDUP_REMOVED lines=30> */
[----:B------:R-:W-:-:S06]  /*1f90*/  UMOV UR6, URZ ;  /* 0x0000003f00067c82 */ /* 0x000fcc0008000000 */
.L_x_28:
[----:B------:R-:W-:Y:S05]  /*1fa0*/  @!P1 BRA `(.L_x_29) ;  /* 0x0000000000049947 */ /* 0x000fea0003800000 */
[----:B------:R-:W-:Y:S01]  /*1fb0*/  BPT.TRAP 0x1 ;  /* 0x000000040000795c */ /* 0x000fe20000300000 */
.L_x_29:
[----:B------:R-:W-:-:S13]  /*1fc0*/  ISETP.NE.AND P0, PT, R6, RZ, PT ;  /* 0x000000ff0600720c */ /* 0x000fda0003f05270 */
[----:B01----:R-:W-:-:S05]  /*1fd0*/  @P0 LEA R10, R9, UR18, 0x3 ;  /* 0x00000012090a0c11 */ /* 0x003fca000f8e18ff */
[----:B------:R-:W-:-:S05]  /*1fe0*/  @P0 VIADD R10, R10, 0x20 ;  /* 0x000000200a0a0836 */ /* 0x000fca0000000000 */
[----:B------:R-:W-:-:S04]  /*1ff0*/  @P0 PRMT R10, R3, 0x654, R10 ;  /* 0x00000654030a0816 */ /* 0x000fc8000000000a */
[----:B------:R0:W-:Y:S01]  /*2000*/  @P0 SYNCS.ARRIVE.TRANS64.RED.A1T0 RZ, [R10+URZ], RZ ;  /* 0x000000ff0aff09a7 */ /* 0x0001e2000810043f */
[----:B------:R-:W-:-:S13]  /*2010*/  ISETP.GT.U32.AND P0, PT, R2, 0x1, PT ;  /* 0x000000010200780c */ /* 0x000fda0003f04070 */
[----:B0-----:R-:W-:Y:S05]  /*2020*/  @P0 BRA `(.L_x_30) ;  /* 0x0000000000040947 */ /* 0x001fea0003800000 */
[----:B------:R-:W-:Y:S01]  /*2030*/  BPT.TRAP 0x1 ;  /* 0x000000040000795c */ /* 0x000fe20000300000 */
.L_x_30:
[----:B------:R-:W-:Y:S01]  /*2040*/  UIADD3 UR11, UR11, 0x1, URZ ;  /* 0x000000010b0b7890 */ /* 0x000fe2000fffe03f */
[C---:B------:R-:W-:Y:S01]  /*2050*/  ISETP.GT.AND P1, PT, R8.reuse, 0x1, PT ;  /* 0x000000010800780c */ /* 0x040fe20003f24270 */
[----:B------:R-:W-:Y:S02]  /*2060*/  VIADD R9, R9, 0x1 ;  /* 0x0000000109097836 */ /* 0x000fe40000000000 */
[----:B------:R-:W-:Y:S01]  /*2070*/  UISETP.NE.AND UP0, UPT, UR11, 0x4, UPT ;  /* 0x000000040b00788c */ /* 0x000fe2000bf05270 */
[----:B------:R-:W-:Y:S02]  /*2080*/  VIADD R8, R8, 0xffffffff ;  /* 0xffffffff08087836 */ /* 0x000fe40000000000 */
[C---:B------:R-:W-:Y:S01]  /*2090*/  ISETP.NE.AND P0, PT, R9.reuse, 0x4, PT ;  /* 0x000000040900780c */ /* 0x040fe20003f05270 */
[----:B------:R-:W-:Y:S02]  /*20a0*/  USEL UR8, URZ, 0x1, UP0 ;  /* 0x000000013f087887 */ /* 0x000fe40008000000 */
[----:B------:R-:W-:Y:S01]  /*20b0*/  USEL UR11, UR11, URZ, UP0 ;  /* 0x0000003f0b0b7287 */ /* 0x000fe20008000000 */
[----:B------:R-:W-:-:S03]  /*20c0*/  SEL R9, R9, RZ, P0 ;  /* 0x000000ff09097207 */ /* 0x000fc60000000000 */
[----:B------:R-:W-:Y:S01]  /*20d0*/  LOP3.LUT R15, R15, UR8, RZ, 0x3c, !PT ;  /* 0x000000080f0f7c12 */ /* 0x000fe2000f8e3cff */
[----:B------:R-:W-:Y:S01]  /*20e0*/  UMOV UR8, 0x1 ;  /* 0x0000000100087882 */ /* 0x000fe20000000000 */
[----:B------:R-:W-:Y:S06]  /*20f0*/  @P1 BRA `(.L_x_31) ;  /* 0xfffffff800981947 */ /* 0x000fec000383ffff */
.L_x_23:
[----:B------:R-:W-:Y:S01]  /*2100*/  UISETP.NE.AND UP0, UPT, UR6, URZ, UPT ;  /* 0x0000003f0600728c */ /* 0x000fe2000bf05270 */
[----:B01----:R-:W0:Y:S03]  /*2110*/  LDC R8, c[0x0][0x28c] ;  /* 0x0000a300ff087b82 */ /* 0x003e260000000800 */
[----:B------:R-:W-:-:S06]  /*2120*/  USEL UR6, URZ, 0x1, !UP0 ;  /* 0x000000013f067887 */ /* 0x000fcc000c000000 */
[----:B------:R-:W-:Y:S02]  /*2130*/  ISETP.NE.AND P0, PT, RZ, UR6, PT ;  /* 0x00000006ff007c0c */ /* 0x000fe4000bf05270 */
[----:B0-----:R-:W-:-:S11]  /*2140*/  ISETP.GE.AND P1, PT, R8, 0x1, PT ;  /* 0x000000010800780c */ /* 0x001fd60003f26270 */
[----:B------:R-:W-:Y:S05]  /*2150*/  @!P0 BRA `(.L_x_32) ;  /* 0x0000000000848947 */ /* 0x000fea0003800000 */
[----:B------:R-:W-:Y:S02]  /*2160*/  WARPGROUP.DEPBAR.LE gsb0, 0x0 ;  /* 0x00008000000079c5 */ /* 0x000fe40000010000 */
[----:B------:R-:W-:Y:S01]  /*2170*/  FADD R79, R24, R79 ;  /* 0x0000004f184f7221 */ /* 0x000fe20000000000 */
        /* <DEDUP_REMOVED lines=30> */
[----:B------:R-:W-:-:S07]  /*2360*/  FADD R16, R16, R55 ;  /* 0x0000003710107221 */ /* 0x000fce0000000000 */
.L_x_32:
[----:B------:R-:W-:Y:S02]  /*2370*/  WARPGROUP.DEPBAR.LE gsb0, 0x0 ;  /* 0x00008000000079c5 */ /* 0x000fe40000010000 */
[----:B------:R-:W-:Y:S05]  /*2380*/  @!P1 BRA `(.L_x_33) ;  /* 0x0000000000489947 */ /* 0x000fea0003800000 */
[----:B------:R-:W-:-:S13]  /*2390*/  ISETP.NE.AND P0, PT, R81, 0x3, PT ;  /* 0x000000035100780c */ /* 0x000fda0003f05270 */
[----:B------:R-:W-:Y:S05]  /*23a0*/  @!P0 BRA `(.L_x_34) ;  /* 0x0000000000048947 */ /* 0x000fea0003800000 */
[----:B------:R-:W-:Y:S01]  /*23b0*/  BPT.TRAP 0x1 ;  /* 0x000000040000795c */ /* 0x000fe20000300000 */
.L_x_34:
[----:B------:R-:W-:Y:S01]  /*23c0*/  ISETP.NE.AND P0, PT, R6, RZ, PT ;  /* 0x000000ff0600720c */ /* 0x000fe20003f05270 */
[----:B------:R-:W-:Y:S01]  /*23d0*/  UISETP.LT.AND UP1, UPT, UR9, 0x1, UPT ;  /* 0x000000010900788c */ /* 0x000fe2000bf21270 */
[----:B------:R-:W-:-:S11]  /*23e0*/  IMAD.U32 R9, RZ, RZ, UR18 ;  /* 0x00000012ff097e24 */ /* 0x000fd6000f8e00ff */
[----:B------:R-:W-:-:S05]  /*23f0*/  VOTEU.ANY UP0, P0 ;  /* 0x00000000003f7886 */ /* 0x000fca0000000100 */
[----:B------:R-:W-:-:S04]  /*2400*/  @UP0 USEL UR6, UR9, 0x1, UP1 ;  /* 0x0000000109060887 */ /* 0x000fc80008800000 */
[----:B------:R-:W-:-:S06]  /*2410*/  @UP0 UIADD3 UR6, UR5, UR9, -UR6 ;  /* 0x0000000905060290 */ /* 0x000fcc000fffe806 */
[----:B------:R-:W-:-:S04]  /*2420*/  IMAD.U32 R8, RZ, RZ, UR6 ;  /* 0x00000006ff087e24 */ /* 0x000fc8000f8e00ff */
[----:B------:R-:W-:-:S05]  /*2430*/  @P0 IMAD.SHL.U32 R8, R8, 0x8, RZ ;  /* 0x0000000808080824 */ /* 0x000fca00078e00ff */
[----:B------:R-:W-:-:S04]  /*2440*/  @P0 LOP3.LUT R8, R8, 0x18, RZ, 0xc0, !PT ;  /* 0x0000001808080812 */ /* 0x000fc800078ec0ff */
[----:B------:R-:W-:-:S04]  /*2450*/  @P0 IADD3 R8, R9, 0x20, R8 ;  /* 0x0000002009080810 */ /* 0x000fc80007ffe008 */
[----:B------:R-:W-:-:S04]  /*2460*/  @P0 PRMT R8, R3, 0x654, R8 ;  /* 0x0000065403080816 */ /* 0x000fc80000000008 */
[----:B------:R0:W-:Y:S01]  /*2470*/  @P0 SYNCS.ARRIVE.TRANS64.RED.A1T0 RZ, [R8+URZ], RZ ;  /* 0x000000ff08ff09a7 */ /* 0x0001e2000810043f */
[----:B------:R-:W-:-:S13]  /*2480*/  ISETP.GT.U32.AND P0, PT, R2, 0x1, PT ;  /* 0x000000010200780c */ /* 0x000fda0003f04070 */
[----:B0-----:R-:W-:Y:S05]  /*2490*/  @P0 BRA `(.L_x_33) ;  /* 0x0000000000040947 */ /* 0x001fea0003800000 */
[----:B------:R-:W-:Y:S01]  /*24a0*/  BPT.TRAP 0x1 ;  /* 0x000000040000795c */ /* 0x000fe20000300000 */
.L_x_33:
[----:B------:R-:W0:Y:S01]  /*24b0*/  LDC R24, c[0x0][0x288] ;  /* 0x0000a200ff187b82 */ /* 0x000e220000000800 */
[--C-:B------:R-:W-:Y:S01]  /*24c0*/  SHF.R.U32.HI R8, RZ, 0x2, R0.reuse ;  /* 0x00000002ff087819 */ /* 0x100fe20000011600 */
[----:B------:R-:W-:Y:S01]  /*24d0*/  IMAD.SHL.U32 R15, R72, 0x40, RZ ;  /* 0x00000040480f7824 */ /* 0x000fe200078e00ff */
[----:B------:R-:W-:Y:S01]  /*24e0*/  LOP3.LUT R10, R0, 0x60, RZ, 0xc0, !PT ;  /* 0x00000060000a7812 */ /* 0x000fe200078ec0ff */
[----:B------:R-:W-:Y:S01]  /*24f0*/  ULDC UR6, c[0x0][0x284] ;  /* 0x0000a10000067ab9 */ /* 0x000fe20000000800 */
[----:B------:R-:W-:Y:S01]  /*2500*/  SHF.R.U32.HI R11, RZ, 0x7, R0 ;  /* 0x00000007ff0b7819 */ /* 0x000fe20000011600 */
[----:B------:R-:W-:Y:S01]  /*2510*/  IMAD.WIDE R30, R71, 0x80, RZ ;  /* 0x00000080471e7825 */ /* 0x000fe200078e02ff */
[----:B------:R-:W-:Y:S02]  /*2520*/  LOP3.LUT R9, R8, 0x7, RZ, 0xc0, !PT ;  /* 0x0000000708097812 */ /* 0x000fe400078ec0ff */
[----:B------:R-:W-:Y:S02]  /*2530*/  SHF.R.U32.HI R10, RZ, 0x1, R10 ;  /* 0x00000001ff0a7819 */ /* 0x000fe4000001160a */
[----:B------:R-:W-:-:S02]  /*2540*/  LOP3.LUT R8, R11, 0x1, RZ, 0xc0, !PT ;  /* 0x000000010b087812 */ /* 0x000fc400078ec0ff */
[----:B------:R-:W-:Y:S02]  /*2550*/  IADD3 R25, RZ, -R10, -R9 ;  /* 0x8000000aff197210 */ /* 0x000fe40007ffe809 */
[----:B------:R-:W-:Y:S01]  /*2560*/  LOP3.LUT R11, R0, 0x3, RZ, 0xc0, !PT ;  /* 0x00000003000b7812 */ /* 0x000fe200078ec0ff */
[C---:B------:R-:W-:Y:S02]  /*2570*/  IMAD.SHL.U32 R26, R8.reuse, 0x40, RZ ;  /* 0x00000040081a7824 */ /* 0x040fe400078e00ff */
[----:B------:R-:W-:Y:S02]  /*2580*/  IMAD R25, R8, -0x40, R25 ;  /* 0xffffffc008197824 */ /* 0x000fe400078e0219 */
[----:B------:R-:W-:Y:S01]  /*2590*/  IMAD.SHL.U32 R8, R71, 0x80, RZ ;  /* 0x0000008047087824 */ /* 0x000fe200078e00ff */
[----:B------:R-:W-:Y:S01]  /*25a0*/  LOP3.LUT R9, R26, 0x40, R9, 0xe2, !PT ;  /* 0x000000401a097812 */ /* 0x000fe200078ee209 */
[----:B------:R-:W-:Y:S01]  /*25b0*/  IMAD.MOV.U32 R26, RZ, RZ, -0x1 ;  /* 0xffffffffff1a7424 */ /* 0x000fe200078e00ff */
[----:B0-----:R-:W-:Y:S01]  /*25c0*/  ISETP.GE.AND P0, PT, R15, R24, PT ;  /* 0x000000180f00720c */ /* 0x001fe20003f06270 */
[----:B------:R-:W-:Y:S01]  /*25d0*/  IMAD R28, R11, -0x2, R24 ;  /* 0xfffffffe0b1c7824 */ /* 0x000fe200078e0218 */
[----:B------:R-:W-:Y:S01]  /*25e0*/  IADD3 R27, -R8, UR6, R25 ;  /* 0x00000006081b7c10 */ /* 0x000fe2000fffe119 */
[----:B------:R-:W-:Y:S01]  /*25f0*/  IMAD.SHL.U32 R24, R0, 0x2, RZ ;  /* 0x0000000200187824 */ /* 0x000fe200078e00ff */
[----:B------:R-:W-:Y:S01]  /*2600*/  ISETP.GE.OR P0, PT, R8, UR6, P0 ;  /* 0x0000000608007c0c */ /* 0x000fe20008706670 */
[----:B------:R-:W-:Y:S01]  /*2610*/  IMAD.IADD R28, R28, 0x1, -R15 ;  /* 0x000000011c1c7824 */ /* 0x000fe200078e0a0f */
[----:B------:R-:W-:-:S02]  /*2620*/  LOP3.LUT R35, R30, R9, R10, 0xfe, !PT ;  /* 0x000000091e237212 */ /* 0x000fc400078efe0a */
[----:B------:R-:W-:-:S09]  /*2630*/  LOP3.LUT R24, R15, 0x6, R24, 0xf8, !PT ;  /* 0x000000060f187812 */ /* 0x000fd200078ef818 */
[----:B------:R-:W-:Y:S05]  /*2640*/  @P0 BRA `(.L_x_35) ;  /* 0x0000002400b00947 */ /* 0x000fea0003800000 */
[----:B------:R-:W0:Y:S01]  /*2650*/  LDC.64 R32, c[0x0][0x5c8] ;  /* 0x00017200ff207b82 */ /* 0x000e220000000a00 */
[----:B------:R-:W-:Y:S01]  /*2660*/  SHF.R.S32.HI R15, RZ, 0x1f, R14 ;  /* 0x0000001fff0f7819 */ /* 0x000fe2000001140e */
[----:B------:R-:W-:Y:S01]  /*2670*/  ULDC.64 UR6, c[0x0][0x5d0] ;  /* 0x0001740000067ab9 */ /* 0x000fe20000000a00 */
[----:B------:R-:W-:Y:S01]  /*2680*/  SHF.R.S32.HI R25, RZ, 0x1f, R24 ;  /* 0x0000001fff197819 */ /* 0x000fe20000011418 */
[----:B------:R-:W-:Y:S02]  /*2690*/  BSSY B0, `(.L_x_35) ;  /* 0x0000267000007945 */ /* 0x000fe40003800000 */
[----:B------:R-:W-:-:S04]  /*26a0*/  IMAD R9, R15, UR6, RZ ;  /* 0x000000060f097c24 */ /* 0x000fc8000f8e02ff */
[C---:B------:R-:W-:Y:S02]  /*26b0*/  IMAD R11, R14.reuse, UR7, R9 ;  /* 0x000000070e0b7c24 */ /* 0x040fe4000f8e0209 */
[----:B------:R-:W-:Y:S01]  /*26c0*/  IMAD.WIDE.U32 R8, R14, UR6, R24 ;  /* 0x000000060e087c25 */ /* 0x000fe2000f8e0018 */
[----:B------:R-:W-:-:S03]  /*26d0*/  ULDC.64 UR6, c[0x0][0x5c0] ;  /* 0x0001700000067ab9 */ /* 0x000fc60000000a00 */
[----:B------:R-:W-:Y:S02]  /*26e0*/  IMAD.IADD R9, R9, 0x1, R11 ;  /* 0x0000000109097824 */ /* 0x000fe400078e020b */
[-C--:B0-----:R-:W-:Y:S02]  /*26f0*/  IMAD R10, R31, R32.reuse, RZ ;  /* 0x000000201f0a7224 */ /* 0x081fe400078e02ff */
[----:B------:R-:W-:-:S04]  /*2700*/  IMAD.WIDE.U32 R8, R35, R32, R8 ;  /* 0x0000002023087225 */ /* 0x000fc800078e0008 */
[----:B------:R-:W-:Y:S01]  /*2710*/  IMAD R11, R35, R33, R10 ;  /* 0x00000021230b7224 */ /* 0x000fe200078e020a */
[----:B------:R-:W-:Y:S02]  /*2720*/  LEA R10, P0, R32, R8, 0x3 ;  /* 0x00000008200a7211 */ /* 0x000fe400078018ff */
[----:B------:R-:W-:Y:S01]  /*2730*/  IADD3 R8, P1, R8, UR6, RZ ;  /* 0x0000000608087c10 */ /* 0x000fe2000ff3e0ff */
[----:B------:R-:W-:Y:S01]  /*2740*/  IMAD.IADD R9, R9, 0x1, R11 ;  /* 0x0000000109097824 */ /* 0x000fe200078e020b */
[----:B------:R-:W-:-:S04]  /*2750*/  IADD3 R10, P2, R10, UR6, RZ ;  /* 0x000000060a0a7c10 */ /* 0x000fc8000ff5e0ff */
[----:B------:R-:W-:Y:S02]  /*2760*/  LEA.HI.X R11, R32, R9, R33, 0x3, P0 ;  /* 0x00000009200b7211 */ /* 0x000fe400000f1c21 */
[----:B----45:R-:W-:Y:S02]  /*2770*/  FSETP.NEU.AND P0, PT, R12, RZ, PT ;  /* 0x000000ff0c00720b */ /* 0x030fe40003f0d000 */
[----:B------:R-:W-:Y:S02]  /*2780*/  IADD3.X R9, R9, UR7, RZ, P1, !PT ;  /* 0x0000000709097c10 */ /* 0x000fe40008ffe4ff */
[----:B------:R-:W-:-:S09]  /*2790*/  IADD3.X R11, R11, UR7, RZ, P2, !PT ;  /* 0x000000070b0b7c10 */ /* 0x000fd200097fe4ff */
[----:B------:R-:W-:Y:S05]  /*27a0*/  @!P0 BRA `(.L_x_36) ;  /* 0x0000001c00148947 */ /* 0x000fea0003800000 */
[----:B------:R-:W-:Y:S01]  /*27b0*/  ULDC.64 UR6, c[0x0][0x5b8] ;  /* 0x00016e0000067ab9 */ /* 0x000fe20000000a00 */
[----:B------:R-:W-:Y:S01]  /*27c0*/  ISETP.GE.AND P0, PT, R28, 0x1, PT ;  /* 0x000000011c00780c */ /* 0x000fe20003f06270 */
[----:B------:R-:W-:Y:S01]  /*27d0*/  IMAD R15, R15, UR6, RZ ;  /* 0x000000060f0f7c24 */ /* 0x000fe2000f8e02ff */
[----:B------:R-:W-:Y:S01]  /*27e0*/  ULDC.64 UR10, c[0x0][0x5a8] ;  /* 0x00016a00000a7ab9 */ /* 0x000fe20000000a00 */
[C---:B------:R-:W-:Y:S01]  /*27f0*/  IMAD.WIDE.U32 R24, R14.reuse, UR6, R24 ;  /* 0x000000060e187c25 */ /* 0x040fe2000f8e0018 */
[----:B------:R-:W-:Y:S01]  /*2800*/  ISETP.LT.OR P3, PT, R27, 0x1, !P0 ;  /* 0x000000011b00780c */ /* 0x000fe20004761670 */
[----:B------:R-:W-:Y:S02]  /*2810*/  BSSY B1, `(.L_x_37) ;  /* 0x000000c000017945 */ /* 0x000fe40003800000 */
[----:B------:R-:W-:Y:S01]  /*2820*/  IMAD R15, R14, UR7, R15 ;  /* 0x000000070e0f7c24 */ /* 0x000fe2000f8e020f */
[----:B------:R-:W-:Y:S02]  /*2830*/  ULDC.64 UR6, c[0x0][0x5b0] ;  /* 0x00016c0000067ab9 */ /* 0x000fe40000000a00 */
[----:B------:R-:W-:-:S02]  /*2840*/  IMAD R29, R31, UR6, RZ ;  /* 0x000000061f1d7c24 */ /* 0x000fc4000f8e02ff */
[----:B------:R-:W-:Y:S02]  /*2850*/  IMAD.IADD R25, R25, 0x1, R15 ;  /* 0x0000000119197824 */ /* 0x000fe400078e020f */
[C---:B------:R-:W-:Y:S02]  /*2860*/  IMAD R29, R35.reuse, UR7, R29 ;  /* 0x00000007231d7c24 */ /* 0x040fe4000f8e021d */
[----:B------:R-:W-:-:S03]  /*2870*/  IMAD.WIDE.U32 R14, R35, UR6, R24 ;  /* 0x00000006230e7c25 */ /* 0x000fc6000f8e0018 */
[----:B------:R-:W-:-:S04]  /*2880*/  IADD3 R14, P1, R14, UR10, RZ ;  /* 0x0000000a0e0e7c10 */ /* 0x000fc8000ff3e0ff */
[--C-:B------:R-:W-:Y:S02]  /*2890*/  IADD3.X R15, R15, UR11, R29.reuse, P1, !PT ;  /* 0x0000000b0f0f7c10 */ /* 0x100fe40008ffe41d */
[----:B------:R-:W-:Y:S01]  /*28a0*/  PRMT R29, RZ, 0x7610, R29 ;  /* 0x00007610ff1d7816 */ /* 0x000fe2000000001d */
[----:B------:R-:W-:Y:S06]  /*28b0*/  @P3 BRA `(.L_x_38) ;  /* 0x0000000000043947 */ /* 0x000fec0003800000 */
[----:B------:R0:W5:Y:S02]  /*28c0*/  LDG.E.U8 R29, desc[UR16][R14.64] ;  /* 0x000000100e1d7981 */ /* 0x000164000c1e1100 */
.L_x_38:
[----:B------:R-:W-:Y:S05]  /*28d0*/  BSYNC B1 ;  /* 0x0000000000017941 */ /* 0x000fea0003800000 */
.L_x_37:
[----:B-----5:R-:W-:Y:S01]  /*28e0*/  LOP3.LUT R29, R29, 0xff, RZ, 0xc0, !PT ;  /* 0x000000ff1d1d7812 */ /* 0x020fe200078ec0ff */
[----:B------:R-:W-:Y:S01]  /*28f0*/  BSSY B1, `(.L_x_39) ;  /* 0x000000c000017945 */ /* 0x000fe20003800000 */
[----:B------:R-:W-:Y:S02]  /*2900*/  ISETP.GE.AND P1, PT, R28, 0x2, PT ;  /* 0x000000021c00780c */ /* 0x000fe40003f26270 */
[----:B------:R-:W-:Y:S02]  /*2910*/  F2FP.F16.E4M3.UNPACK_B R29, R29 ;  /* 0x0000001dff1d723e */ /* 0x000fe400020006ff */
[----:B------:R-:W-:-:S03]  /*2920*/  ISETP.LT.OR P2, PT, R27, 0x1, !P1 ;  /* 0x000000011b00780c */ /* 0x000fc60004f41670 */
[----:B------:R-:W-:-:S05]  /*2930*/  HADD2.F32 R29, -RZ, R29.H0_H0 ;  /* 0x2000001dff1d7230 */ /* 0x000fca0000004100 */
[----:B------:R-:W-:Y:S01]  /*2940*/  FMUL R32, R29, R12 ;  /* 0x0000000c1d207220 */ /* 0x000fe20000400000 */
[----:B------:R-:W-:-:S03]  /*2950*/  PRMT R29, RZ, 0x7610, R29 ;  /* 0x00007610ff1d7816 */ /* 0x000fc6000000001d */
[----:B--2---:R-:W-:-:S05]  /*2960*/  FFMA R32, R79, R7, R32 ;  /* 0x000000074f207223 */ /* 0x004fca0000000020 */
[----:B------:R-:W-:-:S05]  /*2970*/  F2FP.SATFINITE.E4M3.F32.PACK_AB_MERGE_C R33, RZ, R32, RZ ;  /* 0x00000020ff21723e */ /* 0x000fca00048070ff */
[----:B------:R1:W-:Y:S01]  /*2980*/  @!P3 STG.E.U8 desc[UR16][R8.64], R33 ;  /* 0x000000210800b986 */ /* 0x0003e2000c101110 */
[----:B------:R-:W-:Y:S05]  /*2990*/  @P2 BRA `(.L_x_40) ;  /* 0x0000000000042947 */ /* 0x000fea0003800000 */
[----:B------:R2:W5:Y:S02]  /*29a0*/  LDG.E.U8 R29, desc[UR16][R14.64+0x1] ;  /* 0x000001100e1d7981 */ /* 0x000564000c1e1100 */
.L_x_40:
[----:B------:R-:W-:Y:S05]  /*29b0*/  BSYNC B1 ;  /* 0x0000000000017941 */ /* 0x000fea0003800000 */
.L_x_39:
[----:B-----5:R-:W-:Y:S01]  /*29c0*/  LOP3.LUT R29, R29, 0xff, RZ, 0xc0, !PT ;  /* 0x000000ff1d1d7812 */ /* 0x020fe200078ec0ff */
[----:B------:R-:W-:Y:S01]  /*29d0*/  BSSY B1, `(.L_x_41) ;  /* 0x0000012000017945 */ /* 0x000fe20003800000 */
[----:B-1----:R-:W-:Y:S02]  /*29e0*/  IADD3 R33, P3, R35, 0x8, RZ ;  /* 0x0000000823217810 */ /* 0x002fe40007f7e0ff */
[----:B------:R-:W-:Y:S02]  /*29f0*/  F2FP.F16.E4M3.UNPACK_B R29, R29 ;  /* 0x0000001dff1d723e */ /* 0x000fe400020006ff */
[----:B------:R-:W-:Y:S01]  /*2a00*/  ISETP.LT.OR P0, PT, R27, 0x9, !P0 ;  /* 0x000000091b00780c */ /* 0x000fe20004701670 */
[----:B------:R-:W-:Y:S02]  /*2a10*/  IMAD.X R30, RZ, RZ, R31, P3 ;  /* 0x000000ffff1e7224 */ /* 0x000fe400018e061f */
[----:B------:R-:W-:Y:S02]  /*2a20*/  HADD2.F32 R29, -RZ, R29.H0_H0 ;  /* 0x2000001dff1d7230 */ /* 0x000fe40000004100 */
[----:B------:R-:W-:-:S02]  /*2a30*/  IMAD R30, R30, UR6, RZ ;  /* 0x000000061e1e7c24 */ /* 0x000fc4000f8e02ff */
[----:B------:R-:W-:-:S04]  /*2a40*/  IMAD.WIDE.U32 R24, R33, UR6, R24 ;  /* 0x0000000621187c25 */ /* 0x000fc8000f8e0018 */
[----:B------:R-:W-:Y:S01]  /*2a50*/  FMUL R29, R29, R12 ;  /* 0x0000000c1d1d7220 */ /* 0x000fe20000400000 */
[----:B------:R-:W-:-:S03]  /*2a60*/  IMAD R33, R33, UR7, R30 ;  /* 0x0000000721217c24 */ /* 0x000fc6000f8e021e */
[----:B------:R-:W-:Y:S01]  /*2a70*/  FFMA R29, R80, R7, R29 ;  /* 0x00000007501d7223 */ /* 0x000fe2000000001d */
[----:B------:R-:W-:-:S04]  /*2a80*/  IADD3 R24, P3, R24, UR10, RZ ;  /* 0x0000000a18187c10 */ /* 0x000fc8000ff7e0ff */
[----:B------:R-:W-:Y:S02]  /*2a90*/  F2FP.SATFINITE.E4M3.F32.PACK_AB_MERGE_C R31, RZ, R29, RZ ;  /* 0x0000001dff1f723e */ /* 0x000fe400048070ff */
[----:B------:R-:W-:Y:S02]  /*2aa0*/  IADD3.X R25, R25, UR11, R33, P3, !PT ;  /* 0x0000000b19197c10 */ /* 0x000fe40009ffe421 */
[----:B------:R-:W-:Y:S01]  /*2ab0*/  PRMT R29, RZ, 0x7610, R29 ;  /* 0x00007610ff1d7816 */ /* 0x000fe2000000001d */
[----:B------:R1:W-:Y:S01]  /*2ac0*/  @!P2 STG.E.U8 desc[UR16][R8.64+0x1], R31 ;  /* 0x0000011f0800a986 */ /* 0x0003e2000c101110 */
[----:B------:R-:W-:Y:S05]  /*2ad0*/  @P0 BRA `(.L_x_42) ;  /* 0x0000000000040947 */ /* 0x000fea0003800000 */
[----:B------:R3:W5:Y:S02]  /*2ae0*/  LDG.E.U8 R29, desc[UR16][R24.64] ;  /* 0x00000010181d7981 */ /* 0x000764000c1e1100 */
.L_x_42:
[----:B------:R-:W-:Y:S05]  /*2af0*/  BSYNC B1 ;  /* 0x0000000000017941 */ /* 0x000fea0003800000 */
.L_x_41:
[----:B-----5:R-:W-:Y:S01]  /*2b00*/  LOP3.LUT R29, R29, 0xff, RZ, 0xc0, !PT ;  /* 0x000000ff1d1d7812 */ /* 0x020fe200078ec0ff */
[----:B------:R-:W-:Y:S01]  /*2b10*/  BSSY B1, `(.L_x_43) ;  /* 0x000000b000017945 */ /* 0x000fe20003800000 */
[----:B------:R-:W-:Y:S02]  /*2b20*/  ISETP.LT.OR P1, PT, R27, 0x9, !P1 ;  /* 0x000000091b00780c */ /* 0x000fe40004f21670 */
[----:B------:R-:W-:-:S05]  /*2b30*/  F2FP.F16.E4M3.UNPACK_B R29, R29 ;  /* 0x0000001dff1d723e */ /* 0x000fca00020006ff */
[----:B------:R-:W-:-:S05]  /*2b40*/  HADD2.F32 R29, -RZ, R29.H0_H0 ;  /* 0x2000001dff1d7230 */ /* 0x000fca0000004100 */
[----:B------:R-:W-:Y:S01]  /*2b50*/  FMUL R30, R29, R12 ;  /* 0x0000000c1d1e7220 */ /* 0x000fe20000400000 */
[----:B------:R-:W-:-:S03]  /*2b60*/  PRMT R29, RZ, 0x7610, R29 ;  /* 0x00007610ff1d7816 */ /* 0x000fc6000000001d */
[----:B------:R-:W-:-:S05]  /*2b70*/  FFMA R30, R77, R7, R30 ;  /* 0x000000074d1e7223 */ /* 0x000fca000000001e */
[----:B-1----:R-:W-:-:S05]  /*2b80*/  F2FP.SATFINITE.E4M3.F32.PACK_AB_MERGE_C R31, RZ, R30, RZ ;  /* 0x0000001eff1f723e */ /* 0x002fca00048070ff */
[----:B------:R1:W-:Y:S01]  /*2b90*/  @!P0 STG.E.U8 desc[UR16][R10.64], R31 ;  /* 0x0000001f0a008986 */ /* 0x0003e2000c101110 */
[----:B------:R-:W-:Y:S05]  /*2ba0*/  @P1 BRA `(.L_x_44) ;  /* 0x0000000000041947 */ /* 0x000fea0003800000 */
[----:B------:R4:W5:Y:S02]  /*2bb0*/  LDG.E.U8 R29, desc[UR16][R24.64+0x1] ;  /* 0x00000110181d7981 */ /* 0x000964000c1e1100 */
.L_x_44:
[----:B------:R-:W-:Y:S05]  /*2bc0*/  BSYNC B1 ;  /* 0x0000000000017941 */ /* 0x000fea0003800000 */
.L_x_43:
[----:B-----5:R-:W-:Y:S01]  /*2bd0*/  LOP3.LUT R29, R29, 0xff, RZ, 0xc0, !PT ;  /* 0x000000ff1d1d7812 */ /* 0x020fe200078ec0ff */
[----:B------:R-:W-:Y:S01]  /*2be0*/  BSSY B1, `(.L_x_45) ;  /* 0x000000c000017945 */ /* 0x000fe20003800000 */
[----:B------:R-:W-:Y:S02]  /*2bf0*/  ISETP.GE.AND P0, PT, R28, 0x9, PT ;  /* 0x000000091c00780c */ /* 0x000fe40003f06270 */
[----:B------:R-:W-:Y:S02]  /*2c00*/  F2FP.F16.E4M3.UNPACK_B R29, R29 ;  /* 0x0000001dff1d723e */ /* 0x000fe400020006ff */
[----:B------:R-:W-:-:S03]  /*2c10*/  ISETP.LT.OR P2, PT, R27, 0x1, !P0 ;  /* 0x000000011b00780c */ /* 0x000fc60004741670 */
[----:B------:R-:W-:-:S05]  /*2c20*/  HADD2.F32 R29, -RZ, R29.H0_H0 ;  /* 0x2000001dff1d7230 */ /* 0x000fca0000004100 */
[----:B------:R-:W-:-:S04]  /*2c30*/  FMUL R29, R29, R12 ;  /* 0x0000000c1d1d7220 */ /* 0x000fc80000400000 */
[----:B------:R-:W-:-:S05]  /*2c40*/  FFMA R29, R78, R7, R29 ;  /* 0x000000074e1d7223 */ /* 0x000fca000000001d */
[----:B-1----:R-:W-:Y:S02]  /*2c50*/  F2FP.SATFINITE.E4M3.F32.PACK_AB_MERGE_C R31, RZ, R29, RZ ;  /* 0x0000001dff1f723e */ /* 0x002fe400048070ff */
[----:B------:R-:W-:-:S03]  /*2c60*/  PRMT R29, RZ, 0x7610, R29 ;  /* 0x00007610ff1d7816 */ /* 0x000fc6000000001d */
[----:B------:R1:W-:Y:S01]  /*2c70*/  @!P1 STG.E.U8 desc[UR16][R10.64+0x1], R31 ;  /* 0x0000011f0a009986 */ /* 0x0003e2000c101110 */
[----:B------:R-:W-:Y:S05]  /*2c80*/  @P2 BRA `(.L_x_46) ;  /* 0x0000000000042947 */ /* 0x000fea0003800000 */
[----:B------:R0:W5:Y:S02]  /*2c90*/  LDG.E.U8 R29, desc[UR16][R14.64+0x8] ;  /* 0x000008100e1d7981 */ /* 0x000164000c1e1100 */
.L_x_46:
[----:B------:R-:W-:Y:S05]  /*2ca0*/  BSYNC B1 ;  /* 0x0000000000017941 */ /* 0x000fea0003800000 */
.L_x_45:
        /* <DEDUP_REMOVED lines=13> */
.L_x_48:
[----:B------:R-:W-:Y:S05]  /*2d80*/  BSYNC B1 ;  /* 0x0000000000017941 */ /* 0x000fea0003800000 */
.L_x_47:
[----:B-----5:R-:W-:Y:S01]  /*2d90*/  LOP3.LUT R29, R29, 0xff, RZ, 0xc0, !PT ;  /* 0x000000ff1d1d7812 */ /* 0x020fe200078ec0ff */
[----:B------:R-:W-:Y:S01]  /*2da0*/  BSSY B1, `(.L_x_49) ;  /* 0x000000b000017945 */ /* 0x000fe20003800000 */
[----:B------:R-:W-:Y:S02]  /*2db0*/  ISETP.LT.OR P0, PT, R27, 0x9, !P0 ;  /* 0x000000091b00780c */ /* 0x000fe40004701670 */
[----:B------:R-:W-:-:S05]  /*2dc0*/  F2FP.F16.E4M3.UNPACK_B R29, R29 ;  /* 0x0000001dff1d723e */ /* 0x000fca00020006ff */
        /* <DEDUP_REMOVED lines=8> */
.L_x_50:
[----:B------:R-:W-:Y:S05]  /*2e50*/  BSYNC B1 ;  /* 0x0000000000017941 */ /* 0x000fea0003800000 */
.L_x_49:
        /* <DEDUP_REMOVED lines=12> */
.L_x_52:
[----:B------:R-:W-:Y:S05]  /*2f20*/  BSYNC B1 ;  /* 0x0000000000017941 */ /* 0x000fea0003800000 */
.L_x_51:
        /* <DEDUP_REMOVED lines=13> */
.L_x_54:
[----:B------:R-:W-:Y:S05]  /*3000*/  BSYNC B1 ;  /* 0x0000000000017941 */ /* 0x000fea0003800000 */
.L_x_53:
        /* <DEDUP_REMOVED lines=13> */
.L_x_56:
[----:B------:R-:W-:Y:S05]  /*30e0*/  BSYNC B1 ;  /* 0x0000000000017941 */ /* 0x000fea0003800000 */
.L_x_55:
        /* <DEDUP_REMOVED lines=12> */
.L_x_58:
[----:B------:R-:W-:Y:S05]  /*31b0*/  BSYNC B1 ;  /* 0x0000000000017941 */ /* 0x000fea0003800000 */
.L_x_57:
        /* <DEDUP_REMOVED lines=12> */
.L_x_60:
[----:B------:R-:W-:Y:S05]  /*3280*/  BSYNC B1 ;  /* 0x0000000000017941 */ /* 0x000fea0003800000 */
.L_x_59:
        /* <DEDUP_REMOVED lines=13> */
.L_x_62:
[----:B------:R-:W-:Y:S05]  /*3360*/  BSYNC B1 ;  /* 0x0000000000017941 */ /* 0x000fea0003800000 */
.L_x_61:
        /* <DEDUP_REMOVED lines=13> */
.L_x_64:
[----:B------:R-:W-:Y:S05]  /*3440*/  BSYNC B1 ;  /* 0x0000000000017941 */ /* 0x000fea0003800000 */
.L_x_63:
        /* <DEDUP_REMOVED lines=12> */
.L_x_66:
[----:B------:R-:W-:Y:S05]  /*3510*/  BSYNC B1 ;  /* 0x0000000000017941 */ /* 0x000fea0003800000 */
.L_x_65:
        /* <DEDUP_REMOVED lines=12> */
.L_x_68:
[----:B------:R-:W-:Y:S05]  /*35e0*/  BSYNC B1 ;  /* 0x0000000000017941 */ /* 0x000fea0003800000 */
.L_x_67:
        /* <DEDUP_REMOVED lines=13> */
.L_x_70:
[----:B------:R-:W-:Y:S05]  /*36c0*/  BSYNC B1 ;  /* 0x0000000000017941 */ /* 0x000fea0003800000 */
.L_x_69:
        /* <DEDUP_REMOVED lines=13> */
.L_x_72:
[----:B------:R-:W-:Y:S05]  /*37a0*/  BSYNC B1 ;  /* 0x0000000000017941 */ /* 0x000fea0003800000 */
.L_x_71:
        /* <DEDUP_REMOVED lines=12> */
.L_x_74:
[----:B------:R-:W-:Y:S05]  /*3870*/  BSYNC B1 ;  /* 0x0000000000017941 */ /* 0x000fea0003800000 */
.L_x_73:
        /* <DEDUP_REMOVED lines=12> */
.L_x_76:
[----:B------:R-:W-:Y:S05]  /*3940*/  BSYNC B1 ;  /* 0x0000000000017941 */ /* 0x000fea0003800000 */
.L_x_75:
        /* <DEDUP_REMOVED lines=13> */
.L_x_78:
[----:B------:R-:W-:Y:S05]  /*3a20*/  BSYNC B1 ;  /* 0x0000000000017941 */ /* 0x000fea0003800000 */
.L_x_77:
        /* <DEDUP_REMOVED lines=13> */
.L_x_80:
[----:B------:R-:W-:Y:S05]  /*3b00*/  BSYNC B1 ;  /* 0x0000000000017941 */ /* 0x000fea0003800000 */
.L_x_79:
        /* <DEDUP_REMOVED lines=12> */
.L_x_82:
[----:B------:R-:W-:Y:S05]  /*3bd0*/  BSYNC B1 ;  /* 0x0000000000017941 */ /* 0x000fea0003800000 */
.L_x_81:
[----:B-----5:R-:W-:Y:S01]  /*3be0*/  LOP3.LUT R29, R29, 0xff, RZ, 0xc0, !PT ;  /* 0x000000ff1d1d7812 */ /* 0x020fe200078ec0ff */
[----:B------:R-:W-:Y:S01]  /*3bf0*/  BSSY B1, `(.L_x_83) ;  /* 0x000000b000017945 */ /* 0x000fe20003800000 */
[----:B------:R-:W-:Y:S02]  /*3c00*/  ISETP.LT.OR P1, PT, R27, 0x9, !P1 ;  /* 0x000000091b00780c */ /* 0x000fe40004f21670 */
[----:B------:R-:W-:-:S05]  /*3c10*/  F2FP.F16.E4M3.UNPACK_B R29, R29 ;  /* 0x0000001dff1d723e */ /* 0x000fca00020006ff */
[----:B------:R-:W-:-:S05]  /*3c20*/  HADD2.F32 R29, -RZ, R29.H0_H0 ;  /* 0x2000001dff1d7230 */ /* 0x000fca0000004100 */
[----:B------:R-:W-:-:S04]  /*3c30*/  FMUL R30, R29, R12 ;  /* 0x0000000c1d1e7220 */ /* 0x000fc80000400000 */
[----:B------:R-:W-:Y:S01]  /*3c40*/  FFMA R30, R23, R7, R30 ;  /* 0x00000007171e7223 */ /* 0x000fe2000000001e */
[----:B------:R-:W-:-:S04]  /*3c50*/  PRMT R23, RZ, 0x7610, R23 ;  /* 0x00007610ff177816 */ /* 0x000fc80000000017 */
[----:B------:R-:W-:-:S05]  /*3c60*/  F2FP.SATFINITE.E4M3.F32.PACK_AB_MERGE_C R29, RZ, R30, RZ ;  /* 0x0000001eff1d723e */ /* 0x000fca00048070ff */
[----:B------:R0:W-:Y:S01]  /*3c70*/  @!P0 STG.E.U8 desc[UR16][R10.64+0x28], R29 ;  /* 0x0000281d0a008986 */ /* 0x0001e2000c101110 */
[----:B------:R-:W-:Y:S05]  /*3c80*/  @P1 BRA `(.L_x_84) ;  /* 0x0000000000041947 */ /* 0x000fea0003800000 */
[----:B------:R0:W5:Y:S02]  /*3c90*/  LDG.E.U8 R23, desc[UR16][R24.64+0x29] ;  /* 0x0000291018177981 */ /* 0x000164000c1e1100 */
.L_x_84:
[----:B------:R-:W-:Y:S05]  /*3ca0*/  BSYNC B1 ;  /* 0x0000000000017941 */ /* 0x000fea0003800000 */
.L_x_83:
        /* <DEDUP_REMOVED lines=8> */
[----:B0-----:R-:W-:Y:S02]  /*3d30*/  F2FP.SATFINITE.E4M3.F32.PACK_AB_MERGE_C R29, RZ, R23, RZ ;  /* 0x00000017ff1d723e */ /* 0x001fe400048070ff */
[----:B------:R-:W-:-:S03]  /*3d40*/  PRMT R23, RZ, 0x7610, R23 ;  /* 0x00007610ff177816 */ /* 0x000fc60000000017 */
[----:B------:R0:W-:Y:S01]  /*3d50*/  @!P1 STG.E.U8 desc[UR16][R10.64+0x29], R29 ;  /* 0x0000291d0a009986 */ /* 0x0001e2000c101110 */
[----:B------:R-:W-:Y:S05]  /*3d60*/  @P2 BRA `(.L_x_86) ;  /* 0x0000000000042947 */ /* 0x000fea0003800000 */
[----:B------:R0:W5:Y:S02]  /*3d70*/  LDG.E.U8 R23, desc[UR16][R14.64+0x30] ;  /* 0x000030100e177981 */ /* 0x000164000c1e1100 */
.L_x_86:
[----:B------:R-:W-:Y:S05]  /*3d80*/  BSYNC B1 ;  /* 0x0000000000017941 */ /* 0x000fea0003800000 */
.L_x_85:
[----:B-----5:R-:W-:Y:S01]  /*3d90*/  LOP3.LUT R23, R23, 0xff, RZ, 0xc0, !PT ;  /* 0x000000ff17177812 */ /* 0x020fe200078ec0ff */
[----:B------:R-:W-:Y:S01]  /*3da0*/  BSSY B1, `(.L_x_87) ;  /* 0x000000c000017945 */ /* 0x000fe20003800000 */
[----:B------:R-:W-:Y:S02]  /*3db0*/  ISETP.GE.AND P1, PT, R28, 0x32, PT ;  /* 0x000000321c00780c */ /* 0x000fe40003f26270 */
[----:B------:R-:W-:Y:S02]  /*3dc0*/  F2FP.F16.E4M3.UNPACK_B R23, R23 ;  /* 0x00000017ff17723e */ /* 0x000fe400020006ff */
[----:B------:R-:W-:-:S03]  /*3dd0*/  ISETP.LT.OR P3, PT, R27, 0x1, !P1 ;  /* 0x000000011b00780c */ /* 0x000fc60004f61670 */
        /* <DEDUP_REMOVED lines=8> */
.L_x_88:
[----:B------:R-:W-:Y:S05]  /*3e60*/  BSYNC B1 ;  /* 0x0000000000017941 */ /* 0x000fea0003800000 */
.L_x_87:
[----:B-----5:R-:W-:Y:S01]  /*3e70*/  LOP3.LUT R21, R21, 0xff, RZ, 0xc0, !PT ;  /* 0x000000ff15157812 */ /* 0x020fe200078ec0ff */
[----:B------:R-:W-:Y:S01]  /*3e80*/  BSSY B1, `(.L_x_89) ;  /* 0x000000b000017945 */ /* 0x000fe20003800000 */
[----:B------:R-:W-:Y:S02]  /*3e90*/  ISETP.LT.OR P0, PT, R27, 0x9, !P0 ;  /* 0x000000091b00780c */ /* 0x000fe40004701670 */
[----:B------:R-:W-:-:S05]  /*3ea0*/  F2FP.F16.E4M3.UNPACK_B R21, R21 ;  /* 0x00000015ff15723e */ /* 0x000fca00020006ff */
        /* <DEDUP_REMOVED lines=8> */
.L_x_90:
[----:B------:R-:W-:Y:S05]  /*3f30*/  BSYNC B1 ;  /* 0x0000000000017941 */ /* 0x000fea0003800000 */
.L_x_89:
        /* <DEDUP_REMOVED lines=12> */
.L_x_92:
[----:B------:R-:W-:Y:S05]  /*4000*/  BSYNC B1 ;  /* 0x0000000000017941 */ /* 0x000fea0003800000 */
.L_x_91:
        /* <DEDUP_REMOVED lines=13> */
.L_x_94:
[----:B------:R-:W-:Y:S05]  /*40e0*/  BSYNC B1 ;  /* 0x0000000000017941 */ /* 0x000fea0003800000 */
.L_x_93:
        /* <DEDUP_REMOVED lines=13> */
.L_x_96:
[----:B------:R-:W-:Y:S05]  /*41c0*/  BSYNC B1 ;  /* 0x0000000000017941 */ /* 0x000fea0003800000 */
.L_x_95:
[----:B-----5:R-:W-:Y:S01]  /*41d0*/  LOP3.LUT R17, R17, 0xff, RZ, 0xc0, !PT ;  /* 0x000000ff11117812 */ /* 0x020fe200078ec0ff */
[----:B------:R-:W-:Y:S01]  /*41e0*/  BSSY B1, `(.L_x_97) ;  /* 0x000000b000017945 */ /* 0x000fe20003800000 */
[----:B------:R-:W-:Y:S02]  /*41f0*/  ISETP.LT.OR P0, PT, R27, 0x9, !P0 ;  /* 0x000000091b00780c */ /* 0x000fe40004701670 */
[----:B------:R-:W-:Y:S02]  /*4200*/  F2FP.F16.E4M3.UNPACK_B R17, R17 ;  /* 0x00000011ff11723e */ /* 0x000fe400020006ff */
[----:B0-2---:R-:W-:-:S03]  /*4210*/  PRMT R14, RZ, 0x7610, R14 ;  /* 0x00007610ff0e7816 */ /* 0x005fc6000000000e */
[----:B------:R-:W-:-:S05]  /*4220*/  HADD2.F32 R17, -RZ, R17.H0_H0 ;  /* 0x20000011ff117230 */ /* 0x000fca0000004100 */
[----:B------:R-:W-:-:S04]  /*4230*/  FMUL R17, R17, R12 ;  /* 0x0000000c11117220 */ /* 0x000fc80000400000 */
[----:B------:R-:W-:-:S05]  /*4240*/  FFMA R17, R18, R7, R17 ;  /* 0x0000000712117223 */ /* 0x000fca0000000011 */
[----:B------:R-:W-:-:S05]  /*4250*/  F2FP.SATFINITE.E4M3.F32.PACK_AB_MERGE_C R17, RZ, R17, RZ ;  /* 0x00000011ff11723e */ /* 0x000fca00048070ff */
[----:B------:R0:W-:Y:S01]  /*4260*/  @!P3 STG.E.U8 desc[UR16][R8.64+0x39], R17 ;  /* 0x000039110800b986 */ /* 0x0001e2000c101110 */
[----:B------:R-:W-:Y:S05]  /*4270*/  @P0 BRA `(.L_x_98) ;  /* 0x0000000000040947 */ /* 0x000fea0003800000 */
[----:B------:R2:W5:Y:S02]  /*4280*/  LDG.E.U8 R14, desc[UR16][R24.64+0x38] ;  /* 0x00003810180e7981 */ /* 0x000564000c1e1100 */
.L_x_98:
[----:B------:R-:W-:Y:S05]  /*4290*/  BSYNC B1 ;  /* 0x0000000000017941 */ /* 0x000fea0003800000 */
.L_x_97:
[----:B-----5:R-:W-:Y:S01]  /*42a0*/  LOP3.LUT R14, R14, 0xff, RZ, 0xc0, !PT ;  /* 0x000000ff0e0e7812 */ /* 0x020fe200078ec0ff */
[----:B------:R-:W-:Y:S01]  /*42b0*/  BSSY B1, `(.L_x_99) ;  /* 0x000000b000017945 */ /* 0x000fe20003800000 */
[----:B------:R-:W-:Y:S02]  /*42c0*/  ISETP.LT.OR P1, PT, R27, 0x9, !P1 ;  /* 0x000000091b00780c */ /* 0x000fe40004f21670 */
[----:B------:R-:W-:-:S05]  /*42d0*/  F2FP.F16.E4M3.UNPACK_B R14, R14 ;  /* 0x0000000eff0e723e */ /* 0x000fca00020006ff */
[----:B01----:R-:W-:-:S05]  /*42e0*/  HADD2.F32 R9, -RZ, R14.H0_H0 ;  /* 0x2000000eff097230 */ /* 0x003fca0000004100 */
[----:B------:R-:W-:-:S04]  /*42f0*/  FMUL R8, R9, R12 ;  /* 0x0000000c09087220 */ /* 0x000fc80000400000 */
[----:B------:R-:W-:-:S05]  /*4300*/  FFMA R8, R13, R7, R8 ;  /* 0x000000070d087223 */ /* 0x000fca0000000008 */
[----:B------:R-:W-:Y:S02]  /*4310*/  F2FP.SATFINITE.E4M3.F32.PACK_AB_MERGE_C R9, RZ, R8, RZ ;  /* 0x00000008ff09723e */ /* 0x000fe400048070ff */
[----:B------:R-:W-:-:S03]  /*4320*/  PRMT R8, RZ, 0x7610, R8 ;  /* 0x00007610ff087816 */ /* 0x000fc60000000008 */
[----:B------:R0:W-:Y:S01]  /*4330*/  @!P0 STG.E.U8 desc[UR16][R10.64+0x38], R9 ;  /* 0x000038090a008986 */ /* 0x0001e2000c101110 */
[----:B------:R-:W-:Y:S05]  /*4340*/  @P1 BRA `(.L_x_100) ;  /* 0x0000000000041947 */ /* 0x000fea0003800000 */
[----:B------:R1:W5:Y:S02]  /*4350*/  LDG.E.U8 R8, desc[UR16][R24.64+0x39] ;  /* 0x0000391018087981 */ /* 0x000364000c1e1100 */
.L_x_100:
[----:B------:R-:W-:Y:S05]  /*4360*/  BSYNC B1 ;  /* 0x0000000000017941 */ /* 0x000fea0003800000 */
.L_x_99:
[----:B------:R-:W-:Y:S05]  /*4370*/  @P1 BRA `(.L_x_101) ;  /* 0x0000000800601947 */ /* 0x000fea0003800000 */
[----:B-----5:R-:W-:-:S04]  /*4380*/  LOP3.LUT R8, R8, 0xff, RZ, 0xc0, !PT ;  /* 0x000000ff08087812 */ /* 0x020fc800078ec0ff */
[----:B------:R-:W-:-:S05]  /*4390*/  F2FP.F16.E4M3.UNPACK_B R8, R8 ;  /* 0x00000008ff08723e */ /* 0x000fca00020006ff */
[----:B0-----:R-:W-:-:S05]  /*43a0*/  HADD2.F32 R9, -RZ, R8.H0_H0 ;  /* 0x20000008ff097230 */ /* 0x001fca0000004100 */
[----:B------:R-:W-:-:S04]  /*43b0*/  FMUL R9, R9, R12 ;  /* 0x0000000c09097220 */ /* 0x000fc80000400000 */
[----:B------:R-:W-:-:S05]  /*43c0*/  FFMA R9, R16, R7, R9 ;  /* 0x0000000710097223 */ /* 0x000fca0000000009 */
[----:B------:R-:W-:-:S05]  /*43d0*/  F2FP.SATFINITE.E4M3.F32.PACK_AB_MERGE_C R9, RZ, R9, RZ ;  /* 0x00000009ff09723e */ /* 0x000fca00048070ff */
[----:B------:R0:W-:Y:S01]  /*43e0*/  STG.E.U8 desc[UR16][R10.64+0x39], R9 ;  /* 0x000039090a007986 */ /* 0x0001e2000c101110 */
[----:B------:R-:W-:Y:S05]  /*43f0*/  BRA `(.L_x_101) ;  /* 0x0000000800407947 */ /* 0x000fea0003800000 */
.L_x_36:
[C---:B------:R-:W-:Y:S01]  /*4400*/  ISETP.GE.AND P3, PT, R28.reuse, 0x1, PT ;  /* 0x000000011c00780c */ /* 0x040fe20003f66270 */
[-C--:B--2---:R-:W-:Y:S01]  /*4410*/  FMUL R79, R79, R7.reuse ;  /* 0x000000074f4f7220 */ /* 0x084fe20000400000 */
[----:B------:R-:W-:Y:S01]  /*4420*/  ISETP.GE.AND P0, PT, R28, 0x2, PT ;  /* 0x000000021c00780c */ /* 0x000fe20003f06270 */
[-C--:B------:R-:W-:Y:S01]  /*4430*/  FMUL R80, R80, R7.reuse ;  /* 0x0000000750507220 */ /* 0x080fe20000400000 */
[----:B------:R-:W-:Y:S01]  /*4440*/  ISETP.LT.OR P1, PT, R27, 0x1, !P3 ;  /* 0x000000011b00780c */ /* 0x000fe20005f21670 */
[-C--:B------:R-:W-:Y:S01]  /*4450*/  FMUL R77, R77, R7.reuse ;  /* 0x000000074d4d7220 */ /* 0x080fe20000400000 */
[C---:B------:R-:W-:Y:S01]  /*4460*/  ISETP.LT.OR P2, PT, R27.reuse, 0x1, !P0 ;  /* 0x000000011b00780c */ /* 0x040fe20004741670 */
[-C--:B------:R-:W-:Y:S01]  /*4470*/  FMUL R78, R78, R7.reuse ;  /* 0x000000074e4e7220 */ /* 0x080fe20000400000 */
[----:B------:R-:W-:Y:S01]  /*4480*/  ISETP.LT.OR P3, PT, R27, 0x9, !P3 ;  /* 0x000000091b00780c */ /* 0x000fe20005f61670 */
[----:B------:R-:W-:Y:S01]  /*4490*/  FMUL R75, R75, R7 ;  /* 0x000000074b4b7220 */ /* 0x000fe20000400000 */
[----:B------:R-:W-:Y:S01]  /*44a0*/  F2FP.SATFINITE.E4M3.F32.PACK_AB_MERGE_C R79, RZ, R79, RZ ;  /* 0x0000004fff4f723e */ /* 0x000fe200048070ff */
[-C--:B------:R-:W-:Y:S01]  /*44b0*/  FMUL R76, R76, R7.reuse ;  /* 0x000000074c4c7220 */ /* 0x080fe20000400000 */
[----:B------:R-:W-:Y:S01]  /*44c0*/  F2FP.SATFINITE.E4M3.F32.PACK_AB_MERGE_C R15, RZ, R80, RZ ;  /* 0x00000050ff0f723e */ /* 0x000fe200048070ff */
[----:B------:R-:W-:Y:S01]  /*44d0*/  FMUL R73, R73, R7 ;  /* 0x0000000749497220 */ /* 0x000fe20000400000 */
[----:B------:R-:W-:Y:S01]  /*44e0*/  F2FP.SATFINITE.E4M3.F32.PACK_AB_MERGE_C R77, RZ, R77, RZ ;  /* 0x0000004dff4d723e */ /* 0x000fe200048070ff */
[-C--:B------:R-:W-:Y:S01]  /*44f0*/  FMUL R74, R74, R7.reuse ;  /* 0x000000074a4a7220 */ /* 0x080fe20000400000 */
[----:B------:R-:W-:Y:S01]  /*4500*/  ISETP.LT.OR P0, PT, R27, 0x9, !P0 ;  /* 0x000000091b00780c */ /* 0x000fe20004701670 */
[----:B------:R-:W-:Y:S01]  /*4510*/  @!P1 STG.E.U8 desc[UR16][R8.64], R79 ;  /* 0x0000004f08009986 */ /* 0x000fe2000c101110 */
[C---:B------:R-:W-:Y:S01]  /*4520*/  ISETP.GE.AND P1, PT, R28.reuse, 0x9, PT ;  /* 0x000000091c00780c */ /* 0x040fe20003f26270 */
[----:B------:R-:W-:Y:S01]  /*4530*/  FMUL R69, R69, R7 ;  /* 0x0000000745457220 */ /* 0x000fe20000400000 */
[----:B------:R-:W-:Y:S01]  /*4540*/  F2FP.SATFINITE.E4M3.F32.PACK_AB_MERGE_C R75, RZ, R75, RZ ;  /* 0x0000004bff4b723e */ /* 0x000fe200048070ff */
[----:B------:R0:W-:Y:S01]  /*4550*/  @!P2 STG.E.U8 desc[UR16][R8.64+0x1], R15 ;  /* 0x0000010f0800a986 */ /* 0x0001e2000c101110 */
[----:B------:R-:W-:Y:S01]  /*4560*/  ISETP.GE.AND P2, PT, R28, 0xa, PT ;  /* 0x0000000a1c00780c */ /* 0x000fe20003f46270 */
[-C--:B------:R-:W-:Y:S01]  /*4570*/  FMUL R70, R70, R7.reuse ;  /* 0x0000000746467220 */ /* 0x080fe20000400000 */
[----:B------:R-:W-:Y:S01]  /*4580*/  F2FP.SATFINITE.E4M3.F32.PACK_AB_MERGE_C R25, RZ, R76, RZ ;  /* 0x0000004cff19723e */ /* 0x000fe200048070ff */
[----:B------:R-:W-:Y:S01]  /*4590*/  @!P3 STG.E.U8 desc[UR16][R10.64], R77 ;  /* 0x0000004d0a00b986 */ /* 0x000fe2000c101110 */
[C---:B------:R-:W-:Y:S01]  /*45a0*/  ISETP.LT.OR P3, PT, R27.reuse, 0x1, !P1 ;  /* 0x000000011b00780c */ /* 0x040fe20004f61670 */
[-C--:B------:R-:W-:Y:S01]  /*45b0*/  FMUL R68, R68, R7.reuse ;  /* 0x0000000744447220 */ /* 0x080fe20000400000 */
[----:B------:R-:W-:Y:S01]  /*45c0*/  ISETP.LT.OR P5, PT, R27, 0x1, !P2 ;  /* 0x000000011b00780c */ /* 0x000fe200057a1670 */
[-C--:B------:R-:W-:Y:S01]  /*45d0*/  FMUL R67, R67, R7.reuse ;  /* 0x0000000743437220 */ /* 0x080fe20000400000 */
[----:B------:R-:W-:Y:S01]  /*45e0*/  ISETP.LT.OR P1, PT, R27, 0x9, !P1 ;  /* 0x000000091b00780c */ /* 0x000fe20004f21670 */
[----:B------:R-:W-:Y:S01]  /*45f0*/  FMUL R65, R65, R7 ;  /* 0x0000000741417220 */ /* 0x000fe20000400000 */
[----:B------:R-:W-:Y:S01]  /*4600*/  F2FP.SATFINITE.E4M3.F32.PACK_AB_MERGE_C R73, RZ, R73, RZ ;  /* 0x00000049ff49723e */ /* 0x000fe200048070ff */
[-C--:B------:R-:W-:Y:S01]  /*4610*/  FMUL R66, R66, R7.reuse ;  /* 0x0000000742427220 */ /* 0x080fe20000400000 */
[----:B0-----:R-:W-:Y:S01]  /*4620*/  F2FP.SATFINITE.E4M3.F32.PACK_AB_MERGE_C R15, RZ, R78, RZ ;  /* 0x0000004eff0f723e */ /* 0x001fe200048070ff */
[-C--:B------:R-:W-:Y:S01]  /*4630*/  FMUL R64, R64, R7.reuse ;  /* 0x0000000740407220 */ /* 0x080fe20000400000 */
[----:B------:R-:W-:Y:S01]  /*4640*/  ISETP.LT.OR P2, PT, R27, 0x9, !P2 ;  /* 0x000000091b00780c */ /* 0x000fe20005741670 */
[-C--:B------:R-:W-:Y:S01]  /*4650*/  FMUL R63, R63, R7.reuse ;  /* 0x000000073f3f7220 */ /* 0x080fe20000400000 */
[----:B------:R-:W-:Y:S01]  /*4660*/  F2FP.SATFINITE.E4M3.F32.PACK_AB_MERGE_C R29, RZ, R74, RZ ;  /* 0x0000004aff1d723e */ /* 0x000fe200048070ff */
[----:B------:R0:W-:Y:S01]  /*4670*/  @!P0 STG.E.U8 desc[UR16][R10.64+0x1], R15 ;  /* 0x0000010f0a008986 */ /* 0x0001e2000c101110 */
[C---:B------:R-:W-:Y:S01]  /*4680*/  ISETP.GE.AND P0, PT, R28.reuse, 0x11, PT ;  /* 0x000000111c00780c */ /* 0x040fe20003f06270 */
[----:B------:R-:W-:Y:S01]  /*4690*/  FMUL R61, R61, R7 ;  /* 0x000000073d3d7220 */ /* 0x000fe20000400000 */
[----:B------:R-:W-:Y:S01]  /*46a0*/  F2FP.SATFINITE.E4M3.F32.PACK_AB_MERGE_C R69, RZ, R69, RZ ;  /* 0x00000045ff45723e */ /* 0x000fe200048070ff */
[----:B------:R-:W-:Y:S01]  /*46b0*/  @!P3 STG.E.U8 desc[UR16][R8.64+0x8], R75 ;  /* 0x0000084b0800b986 */ /* 0x000fe2000c101110 */
[----:B------:R-:W-:Y:S01]  /*46c0*/  ISETP.GE.AND P3, PT, R28, 0x12, PT ;  /* 0x000000121c00780c */ /* 0x000fe20003f66270 */
[----:B------:R-:W-:Y:S01]  /*46d0*/  FMUL R62, R62, R7 ;  /* 0x000000073e3e7220 */ /* 0x000fe20000400000 */
[----:B------:R-:W-:Y:S01]  /*46e0*/  F2FP.SATFINITE.E4M3.F32.PACK_AB_MERGE_C R67, RZ, R67, RZ ;  /* 0x00000043ff43723e */ /* 0x000fe200048070ff */
[----:B------:R1:W-:Y:S01]  /*46f0*/  @!P5 STG.E.U8 desc[UR16][R8.64+0x9], R25 ;  /* 0x000009190800d986 */ /* 0x0003e2000c101110 */
[----:B------:R-:W-:Y:S01]  /*4700*/  ISETP.LT.OR P5, PT, R27, 0x1, !P3 ;  /* 0x000000011b00780c */ /* 0x000fe20005fa1670 */
[-C--:B------:R-:W-:Y:S01]  /*4710*/  FMUL R59, R59, R7.reuse ;  /* 0x000000073b3b7220 */ /* 0x080fe20000400000 */
[C---:B------:R-:W-:Y:S01]  /*4720*/  ISETP.LT.OR P3, PT, R27.reuse, 0x9, !P3 ;  /* 0x000000091b00780c */ /* 0x040fe20005f61670 */
[----:B------:R-:W-:Y:S01]  /*4730*/  @!P1 STG.E.U8 desc[UR16][R10.64+0x8], R73 ;  /* 0x000008490a009986 */ /* 0x000fe2000c101110 */
[----:B------:R-:W-:Y:S01]  /*4740*/  ISETP.LT.OR P1, PT, R27, 0x1, !P0 ;  /* 0x000000011b00780c */ /* 0x000fe20004721670 */
[-C--:B------:R-:W-:Y:S01]  /*4750*/  FMUL R60, R60, R7.reuse ;  /* 0x000000073c3c7220 */ /* 0x080fe20000400000 */
[----:B0-----:R-:W-:Y:S01]  /*4760*/  F2FP.SATFINITE.E4M3.F32.PACK_AB_MERGE_C R15, RZ, R70, RZ ;  /* 0x00000046ff0f723e */ /* 0x001fe200048070ff */
[----:B------:R-:W-:Y:S01]  /*4770*/  @!P2 STG.E.U8 desc[UR16][R10.64+0x9], R29 ;  /* 0x0000091d0a00a986 */ /* 0x000fe2000c101110 */
[----:B------:R-:W-:Y:S01]  /*4780*/  ISETP.GE.AND P2, PT, R28, 0x19, PT ;  /* 0x000000191c00780c */ /* 0x000fe20003f46270 */
[-C--:B------:R-:W-:Y:S01]  /*4790*/  FMUL R57, R57, R7.reuse ;  /* 0x0000000739397220 */ /* 0x080fe20000400000 */
[C---:B------:R-:W-:Y:S01]  /*47a0*/  ISETP.LT.OR P0, PT, R27.reuse, 0x9, !P0 ;  /* 0x000000091b00780c */ /* 0x040fe20004701670 */
[-C--:B------:R-:W-:Y:S01]  /*47b0*/  FMUL R58, R58, R7.reuse ;  /* 0x000000073a3a7220 */ /* 0x080fe20000400000 */
[----:B------:R-:W-:Y:S01]  /*47c0*/  ISETP.LT.OR P6, PT, R27, 0x1, !P2 ;  /* 0x000000011b00780c */ /* 0x000fe200057c1670 */
[----:B------:R0:W-:Y:S01]  /*47d0*/  @!P5 STG.E.U8 desc[UR16][R8.64+0x11], R15 ;  /* 0x0000110f0800d986 */ /* 0x0001e2000c101110 */
[----:B-1----:R-:W-:Y:S01]  /*47e0*/  F2FP.SATFINITE.E4M3.F32.PACK_AB_MERGE_C R25, RZ, R68, RZ ;  /* 0x00000044ff19723e */ /* 0x002fe200048070ff */
[----:B------:R-:W-:Y:S01]  /*47f0*/  FMUL R56, R56, R7 ;  /* 0x0000000738387220 */ /* 0x000fe20000400000 */
[----:B------:R-:W-:Y:S01]  /*4800*/  F2FP.SATFINITE.E4M3.F32.PACK_AB_MERGE_C R65, RZ, R65, RZ ;  /* 0x00000041ff41723e */ /* 0x000fe200048070ff */
[----:B------:R-:W-:Y:S01]  /*4810*/  @!P1 STG.E.U8 desc[UR16][R8.64+0x10], R69 ;  /* 0x0000104508009986 */ /* 0x000fe2000c101110 */
[----:B------:R-:W-:Y:S01]  /*4820*/  ISETP.GE.AND P1, PT, R28, 0x1a, PT ;  /* 0x0000001a1c00780c */ /* 0x000fe20003f26270 */
[-C--:B------:R-:W-:Y:S01]  /*4830*/  FMUL R23, R23, R7.reuse ;  /* 0x0000000717177220 */ /* 0x080fe20000400000 */
[C---:B------:R-:W-:Y:S01]  /*4840*/  ISETP.LT.OR P2, PT, R27.reuse, 0x9, !P2 ;  /* 0x000000091b00780c */ /* 0x040fe20005741670 */
[----:B------:R1:W-:Y:S01]  /*4850*/  @!P3 STG.E.U8 desc[UR16][R10.64+0x11], R25 ;  /* 0x000011190a00b986 */ /* 0x0003e2000c101110 */
[----:B------:R-:W-:Y:S01]  /*4860*/  ISETP.LT.OR P5, PT, R27, 0x1, !P1 ;  /* 0x000000011b00780c */ /* 0x000fe20004fa1670 */
[-C--:B------:R-:W-:Y:S01]  /*4870*/  FMUL R21, R21, R7.reuse ;  /* 0x0000000715157220 */ /* 0x080fe20000400000 */
[----:B------:R-:W-:Y:S01]  /*4880*/  ISETP.LT.OR P3, PT, R27, 0x9, !P1 ;  /* 0x000000091b00780c */ /* 0x000fe20004f61670 */
[----:B------:R-:W-:Y:S01]  /*4890*/  @!P0 STG.E.U8 desc[UR16][R10.64+0x10], R67 ;  /* 0x000010430a008986 */ /* 0x000fe2000c101110 */
[----:B0-----:R-:W-:Y:S01]  /*48a0*/  F2FP.SATFINITE.E4M3.F32.PACK_AB_MERGE_C R15, RZ, R66, RZ ;  /* 0x00000042ff0f723e */ /* 0x001fe200048070ff */
[-C--:B------:R-:W-:Y:S01]  /*48b0*/  FMUL R22, R22, R7.reuse ;  /* 0x0000000716167220 */ /* 0x080fe20000400000 */
[C---:B------:R-:W-:Y:S01]  /*48c0*/  ISETP.GE.AND P0, PT, R28.reuse, 0x21, PT ;  /* 0x000000211c00780c */ /* 0x040fe20003f06270 */
[----:B------:R-:W-:Y:S01]  /*48d0*/  @!P6 STG.E.U8 desc[UR16][R8.64+0x18], R65 ;  /* 0x000018410800e986 */ /* 0x000fe2000c101110 */
[----:B------:R-:W-:Y:S01]  /*48e0*/  ISETP.GE.AND P1, PT, R28, 0x22, PT ;  /* 0x000000221c00780c */ /* 0x000fe20003f26270 */
[-C--:B------:R-:W-:Y:S01]  /*48f0*/  FMUL R19, R19, R7.reuse ;  /* 0x0000000713137220 */ /* 0x080fe20000400000 */
[C---:B------:R-:W-:Y:S01]  /*4900*/  ISETP.LT.OR P6, PT, R27.reuse, 0x1, !P0 ;  /* 0x000000011b00780c */ /* 0x040fe200047c1670 */
[-C--:B------:R-:W-:Y:S01]  /*4910*/  FMUL R20, R20, R7.reuse ;  /* 0x0000000714147220 */ /* 0x080fe20000400000 */
[----:B-1----:R-:W-:Y:S01]  /*4920*/  F2FP.SATFINITE.E4M3.F32.PACK_AB_MERGE_C R25, RZ, R64, RZ ;  /* 0x00000040ff19723e */ /* 0x002fe200048070ff */
[----:B------:R0:W-:Y:S01]  /*4930*/  @!P5 STG.E.U8 desc[UR16][R8.64+0x19], R15 ;  /* 0x0000190f0800d986 */ /* 0x0001e2000c101110 */
[----:B------:R-:W-:Y:S01]  /*4940*/  ISETP.LT.OR P5, PT, R27, 0x1, !P1 ;  /* 0x000000011b00780c */ /* 0x000fe20004fa1670 */
[----:B------:R-:W-:Y:S01]  /*4950*/  FMUL R17, R17, R7 ;  /* 0x0000000711117220 */ /* 0x000fe20000400000 */
[----:B------:R-:W-:Y:S01]  /*4960*/  F2FP.SATFINITE.E4M3.F32.PACK_AB_MERGE_C R63, RZ, R63, RZ ;  /* 0x0000003fff3f723e */ /* 0x000fe200048070ff */
[----:B------:R1:W-:Y:S01]  /*4970*/  @!P3 STG.E.U8 desc[UR16][R10.64+0x19], R25 ;  /* 0x000019190a00b986 */ /* 0x0003e2000c101110 */
[----:B------:R-:W-:Y:S01]  /*4980*/  F2FP.SATFINITE.E4M3.F32.PACK_AB_MERGE_C R61, RZ, R61, RZ ;  /* 0x0000003dff3d723e */ /* 0x000fe200048070ff */
[-C--:B------:R-:W-:Y:S01]  /*4990*/  FMUL R18, R18, R7.reuse ;  /* 0x0000000712127220 */ /* 0x080fe20000400000 */
[----:B------:R-:W-:Y:S01]  /*49a0*/  F2FP.SATFINITE.E4M3.F32.PACK_AB_MERGE_C R29, RZ, R62, RZ ;  /* 0x0000003eff1d723e */ /* 0x000fe200048070ff */
[----:B------:R-:W-:Y:S01]  /*49b0*/  @!P2 STG.E.U8 desc[UR16][R10.64+0x18], R63 ;  /* 0x0000183f0a00a986 */ /* 0x000fe2000c101110 */
[----:B------:R-:W-:Y:S01]  /*49c0*/  ISETP.LT.OR P3, PT, R27, 0x9, !P1 ;  /* 0x000000091b00780c */ /* 0x000fe20004f61670 */
[-C--:B------:R-:W-:Y:S01]  /*49d0*/  FMUL R13, R13, R7.reuse ;  /* 0x000000070d0d7220 */ /* 0x080fe20000400000 */
[----:B------:R-:W-:Y:S01]  /*49e0*/  ISETP.GE.AND P2, PT, R28, 0x29, PT ;  /* 0x000000291c00780c */ /* 0x000fe20003f46270 */
[----:B------:R-:W-:Y:S01]  /*49f0*/  @!P6 STG.E.U8 desc[UR16][R8.64+0x20], R61 ;  /* 0x0000203d0800e986 */ /* 0x000fe2000c101110 */
[C---:B------:R-:W-:Y:S01]  /*4a00*/  ISETP.LT.OR P0, PT, R27.reuse, 0x9, !P0 ;  /* 0x000000091b00780c */ /* 0x040fe20004701670 */
[----:B------:R-:W-:Y:S01]  /*4a10*/  FMUL R16, R16, R7 ;  /* 0x0000000710107220 */ /* 0x000fe20000400000 */
[----:B------:R-:W-:Y:S01]  /*4a20*/  ISETP.GE.AND P1, PT, R28, 0x2a, PT ;  /* 0x0000002a1c00780c */ /* 0x000fe20003f26270 */
[----:B------:R-:W-:Y:S01]  /*4a30*/  @!P5 STG.E.U8 desc[UR16][R8.64+0x21], R29 ;  /* 0x0000211d0800d986 */ /* 0x000fe2000c101110 */
[----:B------:R-:W-:-:S02]  /*4a40*/  ISETP.LT.OR P6, PT, R27, 0x1, !P2 ;  /* 0x000000011b00780c */ /* 0x000fc400057c1670 */
[C---:B------:R-:W-:Y:S02]  /*4a50*/  ISETP.LT.OR P5, PT, R27.reuse, 0x1, !P1 ;  /* 0x000000011b00780c */ /* 0x040fe40004fa1670 */
[----:B------:R-:W-:Y:S02]  /*4a60*/  F2FP.SATFINITE.E4M3.F32.PACK_AB_MERGE_C R59, RZ, R59, RZ ;  /* 0x0000003bff3b723e */ /* 0x000fe400048070ff */
[----:B0-----:R-:W-:Y:S02]  /*4a70*/  F2FP.SATFINITE.E4M3.F32.PACK_AB_MERGE_C R15, RZ, R60, RZ ;  /* 0x0000003cff0f723e */ /* 0x001fe400048070ff */
[----:B------:R-:W-:Y:S01]  /*4a80*/  F2FP.SATFINITE.E4M3.F32.PACK_AB_MERGE_C R57, RZ, R57, RZ ;  /* 0x00000039ff39723e */ /* 0x000fe200048070ff */
[----:B------:R-:W-:Y:S01]  /*4a90*/  @!P0 STG.E.U8 desc[UR16][R10.64+0x20], R59 ;  /* 0x0000203b0a008986 */ /* 0x000fe2000c101110 */
[----:B-1----:R-:W-:Y:S02]  /*4aa0*/  F2FP.SATFINITE.E4M3.F32.PACK_AB_MERGE_C R25, RZ, R58, RZ ;  /* 0x0000003aff19723e */ /* 0x002fe400048070ff */
[C---:B------:R-:W-:Y:S01]  /*4ab0*/  ISETP.LT.OR P1, PT, R27.reuse, 0x9, !P1 ;  /* 0x000000091b00780c */ /* 0x040fe20004f21670 */
[----:B------:R0:W-:Y:S01]  /*4ac0*/  @!P3 STG.E.U8 desc[UR16][R10.64+0x21], R15 ;  /* 0x0000210f0a00b986 */ /* 0x0001e2000c101110 */
[----:B------:R-:W-:-:S02]  /*4ad0*/  ISETP.LT.OR P2, PT, R27, 0x9, !P2 ;  /* 0x000000091b00780c */ /* 0x000fc40005741670 */
[C---:B------:R-:W-:Y:S01]  /*4ae0*/  ISETP.GE.AND P3, PT, R28.reuse, 0x31, PT ;  /* 0x000000311c00780c */ /* 0x040fe20003f66270 */
[----:B------:R-:W-:Y:S01]  /*4af0*/  @!P6 STG.E.U8 desc[UR16][R8.64+0x28], R57 ;  /* 0x000028390800e986 */ /* 0x000fe2000c101110 */
[----:B------:R-:W-:Y:S02]  /*4b00*/  ISETP.GE.AND P0, PT, R28, 0x32, PT ;  /* 0x000000321c00780c */ /* 0x000fe40003f06270 */
[----:B------:R-:W-:Y:S01]  /*4b10*/  F2FP.SATFINITE.E4M3.F32.PACK_AB_MERGE_C R23, RZ, R23, RZ ;  /* 0x00000017ff17723e */ /* 0x000fe200048070ff */
[----:B------:R1:W-:Y:S01]  /*4b20*/  @!P5 STG.E.U8 desc[UR16][R8.64+0x29], R25 ;  /* 0x000029190800d986 */ /* 0x0003e2000c101110 */
[C---:B------:R-:W-:Y:S02]  /*4b30*/  ISETP.LT.OR P5, PT, R27.reuse, 0x1, !P3 ;  /* 0x000000011b00780c */ /* 0x040fe40005fa1670 */
[----:B------:R-:W-:Y:S02]  /*4b40*/  ISETP.LT.OR P6, PT, R27, 0x1, !P0 ;  /* 0x000000011b00780c */ /* 0x000fe400047c1670 */
[----:B0-----:R-:W-:Y:S01]  /*4b50*/  F2FP.SATFINITE.E4M3.F32.PACK_AB_MERGE_C R15, RZ, R56, RZ ;  /* 0x00000038ff0f723e */ /* 0x001fe200048070ff */
[----:B------:R-:W-:Y:S01]  /*4b60*/  @!P2 STG.E.U8 desc[UR16][R10.64+0x28], R23 ;  /* 0x000028170a00a986 */ /* 0x000fe2000c101110 */
[----:B------:R-:W-:-:S02]  /*4b70*/  F2FP.SATFINITE.E4M3.F32.PACK_AB_MERGE_C R21, RZ, R21, RZ ;  /* 0x00000015ff15723e */ /* 0x000fc400048070ff */
[C---:B------:R-:W-:Y:S01]  /*4b80*/  ISETP.GE.AND P2, PT, R28.reuse, 0x3a, PT ;  /* 0x0000003a1c00780c */ /* 0x040fe20003f46270 */
[----:B------:R0:W-:Y:S01]  /*4b90*/  @!P1 STG.E.U8 desc[UR16][R10.64+0x29], R15 ;  /* 0x0000290f0a009986 */ /* 0x0001e2000c101110 */
[C---:B------:R-:W-:Y:S02]  /*4ba0*/  ISETP.LT.OR P1, PT, R27.reuse, 0x9, !P3 ;  /* 0x000000091b00780c */ /* 0x040fe40005f21670 */
[----:B-1----:R-:W-:Y:S01]  /*4bb0*/  F2FP.SATFINITE.E4M3.F32.PACK_AB_MERGE_C R25, RZ, R22, RZ ;  /* 0x00000016ff19723e */ /* 0x002fe200048070ff */
[----:B------:R1:W-:Y:S01]  /*4bc0*/  @!P5 STG.E.U8 desc[UR16][R8.64+0x30], R21 ;  /* 0x000030150800d986 */ /* 0x0003e2000c101110 */
[----:B------:R-:W-:Y:S02]  /*4bd0*/  ISETP.GE.AND P3, PT, R28, 0x39, PT ;  /* 0x000000391c00780c */ /* 0x000fe40003f66270 */
[C---:B------:R-:W-:Y:S01]  /*4be0*/  ISETP.LT.OR P0, PT, R27.reuse, 0x9, !P0 ;  /* 0x000000091b00780c */ /* 0x040fe20004701670 */
[----:B------:R2:W-:Y:S01]  /*4bf0*/  @!P6 STG.E.U8 desc[UR16][R8.64+0x31], R25 ;  /* 0x000031190800e986 */ /* 0x0005e2000c101110 */
[----:B------:R-:W-:-:S02]  /*4c00*/  ISETP.LT.OR P5, PT, R27, 0x1, !P3 ;  /* 0x000000011b00780c */ /* 0x000fc40005fa1670 */
[C---:B------:R-:W-:Y:S02]  /*4c10*/  ISETP.LT.OR P6, PT, R27.reuse, 0x1, !P2 ;  /* 0x000000011b00780c */ /* 0x040fe400057c1670 */
[C---:B------:R-:W-:Y:S02]  /*4c20*/  ISETP.LT.OR P3, PT, R27.reuse, 0x9, !P3 ;  /* 0x000000091b00780c */ /* 0x040fe40005f61670 */
[----:B------:R-:W-:Y:S02]  /*4c30*/  ISETP.LT.OR P2, PT, R27, 0x9, !P2 ;  /* 0x000000091b00780c */ /* 0x000fe40005741670 */
[----:B------:R-:W-:Y:S02]  /*4c40*/  F2FP.SATFINITE.E4M3.F32.PACK_AB_MERGE_C R19, RZ, R19, RZ ;  /* 0x00000013ff13723e */ /* 0x000fe400048070ff */
[----:B0-----:R-:W-:Y:S02]  /*4c50*/  F2FP.SATFINITE.E4M3.F32.PACK_AB_MERGE_C R15, RZ, R20, RZ ;  /* 0x00000014ff0f723e */ /* 0x001fe400048070ff */
[----:B------:R-:W-:Y:S01]  /*4c60*/  F2FP.SATFINITE.E4M3.F32.PACK_AB_MERGE_C R17, RZ, R17, RZ ;  /* 0x00000011ff11723e */ /* 0x000fe200048070ff */
[----:B------:R2:W-:Y:S01]  /*4c70*/  @!P1 STG.E.U8 desc[UR16][R10.64+0x30], R19 ;  /* 0x000030130a009986 */ /* 0x0005e2000c101110 */
[----:B-1----:R-:W-:-:S02]  /*4c80*/  F2FP.SATFINITE.E4M3.F32.PACK_AB_MERGE_C R21, RZ, R18, RZ ;  /* 0x00000012ff15723e */ /* 0x002fc400048070ff */
[----:B------:R-:W-:Y:S01]  /*4c90*/  F2FP.SATFINITE.E4M3.F32.PACK_AB_MERGE_C R13, RZ, R13, RZ ;  /* 0x0000000dff0d723e */ /* 0x000fe200048070ff */
[----:B------:R2:W-:Y:S01]  /*4ca0*/  @!P0 STG.E.U8 desc[UR16][R10.64+0x31], R15 ;  /* 0x0000310f0a008986 */ /* 0x0005e2000c101110 */
[----:B------:R-:W-:-:S03]  /*4cb0*/  F2FP.SATFINITE.E4M3.F32.PACK_AB_MERGE_C R23, RZ, R16, RZ ;  /* 0x00000010ff17723e */ /* 0x000fc600048070ff */
[----:B------:R2:W-:Y:S04]  /*4cc0*/  @!P5 STG.E.U8 desc[UR16][R8.64+0x38], R17 ;  /* 0x000038110800d986 */ /* 0x0005e8000c101110 */
[----:B------:R2:W-:Y:S04]  /*4cd0*/  @!P6 STG.E.U8 desc[UR16][R8.64+0x39], R21 ;  /* 0x000039150800e986 */ /* 0x0005e8000c101110 */
[----:B------:R2:W-:Y:S04]  /*4ce0*/  @!P3 STG.E.U8 desc[UR16][R10.64+0x38], R13 ;  /* 0x0000380d0a00b986 */ /* 0x0005e8000c101110 */
[----:B------:R2:W-:Y:S02]  /*4cf0*/  @!P2 STG.E.U8 desc[UR16][R10.64+0x39], R23 ;  /* 0x000039170a00a986 */ /* 0x0005e4000c101110 */
.L_x_101:
[----:B------:R-:W-:Y:S05]  /*4d00*/  BSYNC B0 ;  /* 0x0000000000007941 */ /* 0x000fea0003800000 */
.L_x_35:
[----:B------:R-:W-:Y:S01]  /*4d10*/  ULDC UR6, c[0x0][0xc] ;  /* 0x0000030000067ab9 */ /* 0x000fe20000000800 */
[----:B------:R-:W-:Y:S01]  /*4d20*/  ULDC UR7, c[0x0][0x10] ;  /* 0x0000040000077ab9 */ /* 0x000fe20000000800 */
[----:B0-2---:R-:W0:Y:S01]  /*4d30*/  LDC R9, c[0x0][0x14] ;  /* 0x00000500ff097b82 */ /* 0x005e220000000800 */
[----:B------:R-:W-:Y:S01]  /*4d40*/  UIMAD.WIDE.U32 UR6, UR6, UR7, URZ ;  /* 0x00000007060672a5 */ /* 0x000fe2000f8e003f */
[----:B-----5:R-:W-:Y:S01]  /*4d50*/  PRMT R8, RZ, 0x7610, R8 ;  /* 0x00007610ff087816 */ /* 0x020fe20000000008 */
[----:B------:R-:W-:Y:S02]  /*4d60*/  IMAD.MOV.U32 R72, RZ, RZ, -0x1 ;  /* 0xffffffffff487424 */ /* 0x000fe400078e00ff */
[----:B------:R-:W-:Y:S02]  /*4d70*/  IMAD.MOV.U32 R14, RZ, RZ, -0x1 ;  /* 0xffffffffff0e7424 */ /* 0x000fe400078e00ff */
[----:B0-----:R-:W-:-:S04]  /*4d80*/  IMAD.WIDE.U32 R4, R9, UR6, R4 ;  /* 0x0000000609047c25 */ /* 0x001fc8000f8e0004 */
[----:B------:R-:W-:Y:S01]  /*4d90*/  IMAD R9, R9, UR7, RZ ;  /* 0x0000000709097c24 */ /* 0x000fe2000f8e02ff */
[----:B------:R-:W-:Y:S02]  /*4da0*/  ULDC.64 UR6, c[0x0][0x650] ;  /* 0x0001940000067ab9 */ /* 0x000fe40000000a00 */
[----:B------:R-:W-:Y:S01]  /*4db0*/  ISETP.GE.U32.AND P0, PT, R4, UR6, PT ;  /* 0x0000000604007c0c */ /* 0x000fe2000bf06070 */
[----:B------:R-:W-:-:S05]  /*4dc0*/  IMAD.IADD R5, R5, 0x1, R9 ;  /* 0x0000000105057824 */ /* 0x000fca00078e0209 */
[----:B------:R-:W-:-:S13]  /*4dd0*/  ISETP.GE.U32.AND.EX P0, PT, R5, UR7, PT, P0 ;  /* 0x0000000705007c0c */ /* 0x000fda000bf06100 */
[----:B------:R-:W-:Y:S05]  /*4de0*/  @P0 BRA `(.L_x_102) ;  /* 0x0000000400640947 */ /* 0x000fea0003800000 */
[----:B------:R-:W0:Y:S01]  /*4df0*/  S2R R22, SR_CTAID.X ;  /* 0x0000000000167919 */ /* 0x000e220000002500 */
[----:B------:R-:W2:Y:S01]  /*4e00*/  LDC.64 R16, c[0x0][0x628] ;  /* 0x00018a00ff107b82 */ /* 0x000ea20000000a00 */
[----:B------:R-:W-:Y:S01]  /*4e10*/  ULDC UR6, c[0x0][0x150] ;  /* 0x0000540000067ab9 */ /* 0x000fe20000000800 */
[----:B------:R-:W-:Y:S01]  /*4e20*/  IMAD.MOV.U32 R14, RZ, RZ, R4 ;  /* 0x000000ffff0e7224 */ /* 0x000fe200078e0004 */
[----:B-1-34-:R-:W1:Y:S01]  /*4e30*/  S2R R24, SR_CTAID.Y ;  /* 0x0000000000187919 */ /* 0x01ae620000002600 */
[----:B------:R-:W-:-:S04]  /*4e40*/  IMAD.MOV.U32 R15, RZ, RZ, R5 ;  /* 0x000000ffff0f7224 */ /* 0x000fc800078e0005 */
[----:B------:R-:W3:Y:S08]  /*4e50*/  LDC R25, c[0x0][0x144] ;  /* 0x00005100ff197b82 */ /* 0x000ef00000000800 */
[----:B------:R-:W4:Y:S08]  /*4e60*/  LDC R18, c[0x0][0x630] ;  /* 0x00018c00ff127b82 */ /* 0x000f300000000800 */
[----:B------:R-:W1:Y:S01]  /*4e70*/  LDC.64 R20, c[0x0][0x620] ;  /* 0x00018800ff147b82 */ /* 0x000e620000000a00 */
[----:B--2---:R-:W-:-:S04]  /*4e80*/  ISETP.NE.U32.AND P0, PT, R16, RZ, PT ;  /* 0x000000ff1000720c */ /* 0x004fc80003f05070 */
[----:B------:R-:W-:Y:S02]  /*4e90*/  ISETP.NE.AND.EX P0, PT, R17, RZ, PT, P0 ;  /* 0x000000ff1100720c */ /* 0x000fe40003f05300 */
[----:B0-----:R-:W-:-:S05]  /*4ea0*/  I2FP.F32.U32 R8, R22 ;  /* 0x0000001600087245 */ /* 0x001fca0000201000 */
[----:B------:R-:W-:-:S04]  /*4eb0*/  FMUL R8, R8, UR6 ;  /* 0x0000000608087c20 */ /* 0x000fc80008400000 */
[----:B------:R0:W2:Y:S02]  /*4ec0*/  F2I.U32.TRUNC.NTZ R23, R8 ;  /* 0x0000000800177305 */ /* 0x0000a4000020f000 */
[----:B---34-:R-:W-:Y:S05]  /*4ed0*/  @!P0 BRA `(.L_x_103) ;  /* 0x0000000000288947 */ /* 0x018fea0003800000 */
[----:B------:R-:W3:Y:S02]  /*4ee0*/  LDC R9, c[0x0][0x634] ;  /* 0x00018d00ff097b82 */ /* 0x000ee40000000800 */
[----:B---3--:R-:W-:-:S05]  /*4ef0*/  IADD3 R13, P0, R4, R9, RZ ;  /* 0x00000009040d7210 */ /* 0x008fca0007f1e0ff */
[----:B------:R-:W-:-:S04]  /*4f00*/  IMAD.X R19, RZ, RZ, R5, P0 ;  /* 0x000000ffff137224 */ /* 0x000fc800000e0605 */
[----:B0-----:R-:W-:-:S04]  /*4f10*/  IMAD.WIDE.U32 R8, R19, R16, RZ ;  /* 0x0000001013087225 */ /* 0x001fc800078e00ff */
[----:B------:R-:W-:-:S04]  /*4f20*/  IMAD.WIDE.U32 R10, P0, R13, R17, R8 ;  /* 0x000000110d0a7225 */ /* 0x000fc80007800008 */
[----:B------:R-:W-:-:S04]  /*4f30*/  IMAD.WIDE.U32 R8, R13, R16, RZ ;  /* 0x000000100d087225 */ /* 0x000fc800078e00ff */
[----:B------:R-:W-:Y:S01]  /*4f40*/  IMAD.X R15, RZ, RZ, RZ, P0 ;  /* 0x000000ffff0f7224 */ /* 0x000fe200000e06ff */
[----:B------:R-:W-:Y:S01]  /*4f50*/  IADD3 RZ, P0, R9, R10, RZ ;  /* 0x0000000a09ff7210 */ /* 0x000fe20007f1e0ff */
[----:B------:R-:W-:-:S04]  /*4f60*/  IMAD.MOV.U32 R14, RZ, RZ, R11 ;  /* 0x000000ffff0e7224 */ /* 0x000fc800078e000b */
[----:B------:R-:W-:-:S08]  /*4f70*/  IMAD.WIDE.U32.X R14, R19, R17, R14, P0 ;  /* 0x00000011130e7225 */ /* 0x000fd000000e040e */
.L_x_103:
[----:B------:R-:W3:Y:S01]  /*4f80*/  LDC.64 R30, c[0x0][0x640] ;  /* 0x00019000ff1e7b82 */ /* 0x000ee20000000a00 */
[-C--:B------:R-:W-:Y:S01]  /*4f90*/  SHF.R.U64 R19, R14, R18.reuse, R15 ;  /* 0x000000120e137219 */ /* 0x080fe2000000120f */
[----:B--2---:R-:W-:Y:S01]  /*4fa0*/  IMAD.MOV R23, RZ, RZ, -R23 ;  /* 0x000000ffff177224 */ /* 0x004fe200078e0a17 */
[----:B0-----:R-:W-:Y:S01]  /*4fb0*/  SHF.R.U32.HI R8, RZ, R18, R15 ;  /* 0x00000012ff087219 */ /* 0x001fe2000001160f */
[----:B------:R-:W-:Y:S01]  /*4fc0*/  ULDC UR6, c[0x0][0x154] ;  /* 0x0000550000067ab9 */ /* 0x000fe20000000800 */
[----:B------:R-:W-:Y:S01]  /*4fd0*/  IADD3 R11, P0, RZ, -R19, RZ ;  /* 0x80000013ff0b7210 */ /* 0x000fe20007f1e0ff */
[----:B------:R-:W-:Y:S02]  /*4fe0*/  IMAD R25, R25, R23, R22 ;  /* 0x0000001719197224 */ /* 0x000fe400078e0216 */
[----:B------:R-:W0:Y:S01]  /*4ff0*/  LDC R14, c[0x0][0x618] ;  /* 0x00018600ff0e7b82 */ /* 0x000e220000000800 */
[----:B------:R-:W-:Y:S02]  /*5000*/  IMAD.MOV.U32 R13, RZ, RZ, 0x1 ;  /* 0x00000001ff0d7424 */ /* 0x000fe400078e00ff */
[----:B------:R-:W-:-:S04]  /*5010*/  IMAD.X R9, RZ, RZ, ~R8, P0 ;  /* 0x000000ffff097224 */ /* 0x000fc800000e0e08 */
[-C--:B-1----:R-:W-:Y:S01]  /*5020*/  IMAD R10, R9, R20.reuse, RZ ;  /* 0x00000014090a7224 */ /* 0x082fe200078e02ff */
[----:B------:R-:W1:Y:S01]  /*5030*/  LDC R26, c[0x0][0x608] ;  /* 0x00018200ff1a7b82 */ /* 0x000e620000000800 */
[----:B------:R-:W-:-:S04]  /*5040*/  IMAD.WIDE.U32 R8, R11, R20, R4 ;  /* 0x000000140b087225 */ /* 0x000fc800078e0004 */
[----:B------:R-:W-:Y:S01]  /*5050*/  IMAD R11, R11, R21, R10 ;  /* 0x000000150b0b7224 */ /* 0x000fe200078e020a */
[----:B------:R-:W-:Y:S02]  /*5060*/  I2FP.F32.U32 R10, R24 ;  /* 0x00000018000a7245 */ /* 0x000fe40000201000 */
[----:B------:R-:W2:Y:S01]  /*5070*/  LDC R28, c[0x0][0x658] ;  /* 0x00019600ff1c7b82 */ /* 0x000ea20000000800 */
[----:B------:R-:W-:Y:S01]  /*5080*/  IMAD.IADD R9, R9, 0x1, R11 ;  /* 0x0000000109097824 */ /* 0x000fe200078e020b */
[----:B---3--:R-:W-:Y:S01]  /*5090*/  ISETP.NE.U32.AND P0, PT, R30, RZ, PT ;  /* 0x000000ff1e00720c */ /* 0x008fe20003f05070 */
[----:B------:R-:W-:Y:S01]  /*50a0*/  FMUL R10, R10, UR6 ;  /* 0x000000060a0a7c20 */ /* 0x000fe20008400000 */
[----:B------:R-:W-:Y:S02]  /*50b0*/  IMAD.MOV.U32 R11, RZ, RZ, -0x1 ;  /* 0xffffffffff0b7424 */ /* 0x000fe400078e00ff */
[----:B------:R-:W-:Y:S01]  /*50c0*/  ISETP.NE.AND.EX P0, PT, R31, RZ, PT, P0 ;  /* 0x000000ff1f00720c */ /* 0x000fe20003f05300 */
[----:B------:R3:W4:Y:S01]  /*50d0*/  F2I.U32.TRUNC.NTZ R21, R10 ;  /* 0x0000000a00157305 */ /* 0x000722000020f000 */
[----:B------:R-:W3:Y:S01]  /*50e0*/  LDC R23, c[0x0][0x148] ;  /* 0x00005200ff177b82 */ /* 0x000ee20000000800 */
[----:B0-----:R-:W-:-:S02]  /*50f0*/  SHF.R.U64 R18, R8, R14, R9 ;  /* 0x0000000e08127219 */ /* 0x001fc40000001209 */
[----:B------:R-:W-:-:S05]  /*5100*/  SHF.R.U32.HI R9, RZ, R14, R9 ;  /* 0x0000000eff097219 */ /* 0x000fca0000011609 */
[----:B------:R-:W0:Y:S01]  /*5110*/  LDC R22, c[0x0][0x600] ;  /* 0x00018000ff167b82 */ /* 0x000e220000000800 */
[-CC-:B-1----:R-:W-:Y:S02]  /*5120*/  SHF.R.U64 R16, R18, R26.reuse, R9.reuse ;  /* 0x0000001a12107219 */ /* 0x182fe40000001209 */
[----:B------:R-:W-:-:S05]  /*5130*/  SHF.R.U32.HI R9, RZ, R26, R9 ;  /* 0x0000001aff097219 */ /* 0x000fca0000011609 */
[----:B------:R-:W1:Y:S01]  /*5140*/  LDC R29, c[0x0][0x648] ;  /* 0x00019200ff1d7b82 */ /* 0x000e620000000800 */
[-CC-:B--2---:R-:W-:Y:S02]  /*5150*/  SHF.R.U64 R20, R16, R28.reuse, R9.reuse ;  /* 0x0000001c10147219 */ /* 0x184fe40000001209 */
[-C--:B------:R-:W-:Y:S02]  /*5160*/  SHF.L.U32 R11, R11, R28.reuse, RZ ;  /* 0x0000001c0b0b7219 */ /* 0x080fe400000006ff */
[-C--:B------:R-:W-:Y:S01]  /*5170*/  SHF.R.U32.HI R9, RZ, R28.reuse, R9 ;  /* 0x0000001cff097219 */ /* 0x080fe20000011609 */
[----:B------:R-:W-:Y:S01]  /*5180*/  IMAD.MOV.U32 R8, RZ, RZ, R20 ;  /* 0x000000ffff087224 */ /* 0x000fe200078e0014 */
[----:B------:R-:W-:Y:S01]  /*5190*/  SHF.L.U32 R26, R13, R28, RZ ;  /* 0x0000001c0d1a7219 */ /* 0x000fe200000006ff */
[----:B------:R-:W2:Y:S01]  /*51a0*/  LDC R32, c[0x0][0x638] ;  /* 0x00018e00ff207b82 */ /* 0x000ea20000000800 */
[----:B------:R-:W-:-:S07]  /*51b0*/  LOP3.LUT R27, RZ, R11, RZ, 0x33, !PT ;  /* 0x0000000bff1b7212 */ /* 0x000fce00078e33ff */
[----:B------:R-:W0:Y:S01]  /*51c0*/  LDC R33, c[0x0][0x610] ;  /* 0x00018400ff217b82 */ /* 0x000e220000000800 */
[----:B----4-:R-:W-:Y:S05]  /*51d0*/  @!P0 BRA `(.L_x_104) ;  /* 0x0000000000288947 */ /* 0x010fea0003800000 */
[----:B------:R-:W4:Y:S02]  /*51e0*/  LDC R13, c[0x0][0x64c] ;  /* 0x00019300ff0d7b82 */ /* 0x000f240000000800 */
[----:B----4-:R-:W-:-:S05]  /*51f0*/  IADD3 R13, P0, R20, R13, RZ ;  /* 0x0000000d140d7210 */ /* 0x010fca0007f1e0ff */
[----:B------:R-:W-:-:S04]  /*5200*/  IMAD.X R17, RZ, RZ, R9, P0 ;  /* 0x000000ffff117224 */ /* 0x000fc800000e0609 */
[----:B------:R-:W-:-:S04]  /*5210*/  IMAD.WIDE.U32 R8, R17, R30, RZ ;  /* 0x0000001e11087225 */ /* 0x000fc800078e00ff */
[----:B---3--:R-:W-:-:S04]  /*5220*/  IMAD.WIDE.U32 R10, P0, R13, R31, R8 ;  /* 0x0000001f0d0a7225 */ /* 0x008fc80007800008 */
[----:B------:R-:W-:-:S04]  /*5230*/  IMAD.WIDE.U32 R8, R13, R30, RZ ;  /* 0x0000001e0d087225 */ /* 0x000fc800078e00ff */
[----:B------:R-:W-:Y:S01]  /*5240*/  IMAD.X R15, RZ, RZ, RZ, P0 ;  /* 0x000000ffff0f7224 */ /* 0x000fe200000e06ff */
[----:B------:R-:W-:Y:S01]  /*5250*/  IADD3 RZ, P0, R9, R10, RZ ;  /* 0x0000000a09ff7210 */ /* 0x000fe20007f1e0ff */
[----:B------:R-:W-:-:S04]  /*5260*/  IMAD.MOV.U32 R14, RZ, RZ, R11 ;  /* 0x000000ffff0e7224 */ /* 0x000fc800078e000b */
[----:B------:R-:W-:-:S08]  /*5270*/  IMAD.WIDE.U32.X R8, R17, R31, R14, P0 ;  /* 0x0000001f11087225 */ /* 0x000fd000000e040e */
.L_x_104:
[----:B-1----:R-:W-:Y:S01]  /*5280*/  SHF.R.U64 R8, R8, R29, R9 ;  /* 0x0000001d08087219 */ /* 0x002fe20000001209 */
[----:B0-----:R-:W-:Y:S01]  /*5290*/  VIADD R13, R22, 0xffffffff ;  /* 0xffffffff160d7836 */ /* 0x001fe20000000000 */
[----:B------:R-:W-:Y:S01]  /*52a0*/  LOP3.LUT R11, R16, R27, RZ, 0xc0, !PT ;  /* 0x0000001b100b7212 */ /* 0x000fe200078ec0ff */
[----:B------:R-:W-:Y:S02]  /*52b0*/  IMAD.MOV R21, RZ, RZ, -R21 ;  /* 0x000000ffff157224 */ /* 0x000fe400078e0a15 */
[----:B------:R-:W-:Y:S02]  /*52c0*/  IMAD.MOV R9, RZ, RZ, -R8 ;  /* 0x000000ffff097224 */ /* 0x000fe400078e0a08 */
[----:B------:R-:W-:Y:S01]  /*52d0*/  IMAD R26, R26, R8, R11 ;  /* 0x000000081a1a7224 */ /* 0x000fe200078e020b */
[----:B------:R-:W-:Y:S01]  /*52e0*/  LOP3.LUT R11, R18, R13, RZ, 0xc0, !PT ;  /* 0x0000000d120b7212 */ /* 0x000fe200078ec0ff */
[----:B---3--:R-:W-:Y:S02]  /*52f0*/  @P4 IMAD R25, R23, R21, R24 ;  /* 0x0000001517194224 */ /* 0x008fe400078e0218 */
[----:B--2---:R-:W-:-:S02]  /*5300*/  IMAD R8, R9, R32, R20 ;  /* 0x0000002009087224 */ /* 0x004fc400078e0214 */
[----:B------:R-:W-:Y:S02]  /*5310*/  IMAD R26, R26, R33, R25 ;  /* 0x000000211a1a7224 */ /* 0x000fe400078e0219 */
[----:B------:R-:W-:Y:S02]  /*5320*/  IMAD R9, R8, R22, R11 ;  /* 0x0000001608097224 */ /* 0x000fe400078e020b */
[----:B------:R-:W-:Y:S02]  /*5330*/  IMAD.MOV.U32 R10, RZ, RZ, 0x1 ;  /* 0x00000001ff0a7424 */ /* 0x000fe400078e00ff */
[----:B------:R-:W-:Y:S01]  /*5340*/  IMAD.MOV.U32 R14, RZ, RZ, R19 ;  /* 0x000000ffff0e7224 */ /* 0x000fe200078e0013 */
[----:B------:R-:W-:Y:S02]  /*5350*/  SEL R72, R9, R26, !P4 ;  /* 0x0000001a09487207 */ /* 0x000fe40006000000 */
[----:B------:R-:W-:Y:S02]  /*5360*/  PRMT R8, R10, 0x7610, R8 ;  /* 0x000076100a087816 */ /* 0x000fe40000000008 */
[----:B------:R-:W-:-:S07]  /*5370*/  SEL R26, R26, R9, !P4 ;  /* 0x000000091a1a7207 */ /* 0x000fce0006000000 */
.L_x_102:
[----:B------:R-:W-:Y:S01]  /*5380*/  UIADD3 UR5, UR9, UR5, URZ ;  /* 0x0000000509057290 */ /* 0x000fe2000fffe03f */
[----:B------:R-:W-:Y:S01]  /*5390*/  LOP3.LUT P0, RZ, R8, 0xff, RZ, 0xc0, !PT ;  /* 0x000000ff08ff7812 */ /* 0x000fe2000780c0ff */
[----:B------:R-:W-:Y:S02]  /*53a0*/  IMAD.MOV.U32 R71, RZ, RZ, R26 ;  /* 0x000000ffff477224 */ /* 0x000fe400078e001a */
[----:B------:R-:W-:Y:S02]  /*53b0*/  USHF.R.U32.HI UR6, URZ, 0x2, UR5 ;  /* 0x000000023f067899 */ /* 0x000fe40008011605 */
[----:B------:R-:W-:Y:S02]  /*53c0*/  UISETP.GT.U32.AND UP1, UPT, UR5, 0x3, UPT ;  /* 0x000000030500788c */ /* 0x000fe4000bf24070 */
[----:B------:R-:W-:Y:S02]  /*53d0*/  ULOP3.LUT UR6, UR6, 0x1, URZ, 0xc0, !UPT ;  /* 0x0000000106067892 */ /* 0x000fe4000f8ec03f */
[----:B------:R-:W-:-:S02]  /*53e0*/  UISETP.LT.U32.AND UP1, UPT, UR9, 0x4, UP1 ;  /* 0x000000040900788c */ /* 0x000fc40008f21070 */
[----:B------:R-:W-:Y:S02]  /*53f0*/  UISETP.NE.U32.AND UP0, UPT, UR6, 0x1, UPT ;  /* 0x000000010600788c */ /* 0x000fe4000bf05070 */
[----:B------:R-:W-:Y:S02]  /*5400*/  USEL UR7, URZ, 0x1, !UP1 ;  /* 0x000000013f077887 */ /* 0x000fe4000c800000 */
[----:B------:R-:W-:Y:S02]  /*5410*/  UISETP.GT.U32.AND UP0, UPT, UR9, 0x3, !UP0 ;  /* 0x000000030900788c */ /* 0x000fe4000c704070 */
[----:B------:R-:W-:Y:S02]  /*5420*/  ULOP3.LUT UR5, UR5, 0x3, URZ, 0xc0, !UPT ;  /* 0x0000000305057892 */ /* 0x000fe4000f8ec03f */
[----:B------:R-:W-:-:S04]  /*5430*/  USEL UR6, URZ, 0x1, !UP0 ;  /* 0x000000013f067887 */ /* 0x000fc8000c000000 */
[----:B------:R-:W-:Y:S01]  /*5440*/  ULOP3.LUT UR4, UR6, UR4, UR7, 0x96, !UPT ;  /* 0x0000000406047292 */ /* 0x000fe2000f8e9607 */
[----:B------:R-:W-:Y:S11]  /*5450*/  @P0 BRA `(.L_x_105) ;  /* 0xffffffbc005c0947 */ /* 0x000ff6000383ffff */
[----:B------:R-:W-:Y:S05]  /*5460*/  EXIT ;  /* 0x000000000000794d */ /* 0x000fea0003800000 */
.L_x_7:
[----:B0-----:R-:W-:Y:S01]  /*5470*/  ULDC.64 UR4, c[0x0][0x650] ;  /* 0x0001940000047ab9 */ /* 0x001fe20000000a00 */
        /* <DEDUP_REMOVED lines=25> */
.L_x_107:
[----:B------:R-:W0:Y:S01]  /*5610*/  LDC.64 R28, c[0x0][0x640] ;  /* 0x00019000ff1c7b82 */ /* 0x000e220000000a00 */
[-CC-:B------:R-:W-:Y:S01]  /*5620*/  SHF.R.U64 R21, R16, R6.reuse, R17.reuse ;  /* 0x0000000610157219 */ /* 0x180fe20000001211 */
[----:B------:R-:W-:Y:S01]  /*5630*/  IMAD.MOV.U32 R31, RZ, RZ, 0x1 ;  /* 0x00000001ff1f7424 */ /* 0x000fe200078e00ff */
[----:B------:R-:W-:Y:S02]  /*5640*/  SHF.R.U32.HI R3, RZ, R6, R17 ;  /* 0x00000006ff037219 */ /* 0x000fe40000011611 */
[----:B------:R-:W-:-:S03]  /*5650*/  IADD3 R15, P0, RZ, -R21, RZ ;  /* 0x80000015ff0f7210 */ /* 0x000fc60007f1e0ff */
[----:B------:R-:W1:Y:S02]  /*5660*/  LDC R14, c[0x0][0x618] ;  /* 0x00018600ff0e7b82 */ /* 0x000e640000000800 */
[----:B------:R-:W-:Y:S02]  /*5670*/  IMAD.X R3, RZ, RZ, ~R3, P0 ;  /* 0x000000ffff037224 */ /* 0x000fe400000e0e03 */
[----:B------:R-:W-:-:S04]  /*5680*/  IMAD.WIDE.U32 R12, R15, R22, R4 ;  /* 0x000000160f0c7225 */ /* 0x000fc800078e0004 */
[----:B------:R-:W2:Y:S01]  /*5690*/  LDC R16, c[0x0][0x608] ;  /* 0x00018200ff107b82 */ /* 0x000ea20000000800 */
[----:B------:R-:W-:-:S04]  /*56a0*/  IMAD R6, R3, R22, RZ ;  /* 0x0000001603067224 */ /* 0x000fc800078e02ff */
[----:B------:R-:W-:-:S03]  /*56b0*/  IMAD R3, R15, R23, R6 ;  /* 0x000000170f037224 */ /* 0x000fc600078e0206 */
[----:B------:R-:W3:Y:S01]  /*56c0*/  LDC R26, c[0x0][0x658] ;  /* 0x00019600ff1a7b82 */ /* 0x000ee20000000800 */
[----:B------:R-:W-:Y:S01]  /*56d0*/  IMAD.IADD R3, R13, 0x1, R3 ;  /* 0x000000010d037824 */ /* 0x000fe200078e0203 */
[----:B0-----:R-:W-:Y:S01]  /*56e0*/  ISETP.NE.U32.AND P0, PT, R28, RZ, PT ;  /* 0x000000ff1c00720c */ /* 0x001fe20003f05070 */
[----:B------:R-:W-:-:S03]  /*56f0*/  IMAD.MOV.U32 R13, RZ, RZ, -0x1 ;  /* 0xffffffffff0d7424 */ /* 0x000fc600078e00ff */
        /* <DEDUP_REMOVED lines=25> */
.L_x_108:
[----:B-1----:R-:W-:Y:S01]  /*5890*/  SHF.R.U64 R6, R12, R25, R13 ;  /* 0x000000190c067219 */ /* 0x002fe2000000120d */
[----:B0-----:R-:W-:Y:S01]  /*58a0*/  VIADD R13, R24, 0xffffffff ;  /* 0xffffffff180d7836 */ /* 0x001fe20000000000 */
[----:B------:R-:W-:Y:S01]  /*58b0*/  SHF.L.U32 R9, R31, R26, RZ ;  /* 0x0000001a1f097219 */ /* 0x000fe200000006ff */
[----:B------:R-:W-:Y:S01]  /*58c0*/  @P4 IMAD R10, R11, R20, R8 ;  /* 0x000000140b0a4224 */ /* 0x000fe200078e0208 */
[----:B------:R-:W-:Y:S01]  /*58d0*/  LOP3.LUT R3, R22, R33, RZ, 0xc0, !PT ;  /* 0x0000002116037212 */ /* 0x000fe200078ec0ff */
[----:B------:R-:W-:Y:S01]  /*58e0*/  IMAD.MOV R12, RZ, RZ, -R6 ;  /* 0x000000ffff0c7224 */ /* 0x000fe200078e0a06 */
[----:B------:R-:W-:Y:S01]  /*58f0*/  LOP3.LUT R18, R18, R13, RZ, 0xc0, !PT ;  /* 0x0000000d12127212 */ /* 0x000fe200078ec0ff */
[----:B------:R-:W-:Y:S02]  /*5900*/  IMAD.MOV.U32 R16, RZ, RZ, R21 ;  /* 0x000000ffff107224 */ /* 0x000fe400078e0015 */
[----:B------:R-:W-:Y:S02]  /*5910*/  IMAD R9, R9, R6, R3 ;  /* 0x0000000609097224 */ /* 0x000fe400078e0203 */
[----:B--2---:R-:W-:-:S02]  /*5920*/  IMAD R3, R12, R27, R23 ;  /* 0x0000001b0c037224 */ /* 0x004fc400078e0217 */
[----:B---3--:R-:W-:Y:S02]  /*5930*/  IMAD R10, R9, R30, R10 ;  /* 0x0000001e090a7224 */ /* 0x008fe400078e020a */
[----:B------:R-:W-:Y:S02]  /*5940*/  IMAD.MOV.U32 R6, RZ, RZ, 0x1 ;  /* 0x00000001ff067424 */ /* 0x000fe400078e00ff */
[----:B------:R-:W-:-:S03]  /*5950*/  IMAD R9, R3, R24, R18 ;  /* 0x0000001803097224 */ /* 0x000fc600078e0212 */
[----:B------:R-:W-:Y:S02]  /*5960*/  PRMT R3, R6, 0x7610, R3 ;  /* 0x0000761006037816 */ /* 0x000fe40000000003 */
[----:B------:R-:W-:Y:S02]  /*5970*/  SEL R6, R9, R10, !P4 ;  /* 0x0000000a09067207 */ /* 0x000fe40006000000 */
[----:B------:R-:W-:-:S07]  /*5980*/  SEL R18, R10, R9, !P4 ;  /* 0x000000090a127207 */ /* 0x000fce0006000000 */
.L_x_106:
[----:B------:R-:W-:-:S08]  /*5990*/  NOP ;  /* 0x0000000000007918 */ /* 0x000fd00000000000 */
[----:B------:R-:W0:-:S00]  /*59a0*/  USETMAXREG.DEALLOC.CTAPOOL 0x28 ;  /* 0x00000028000079c8 */ /* 0x000e0000080e0500 */
[----:B0-----:R-:W-:-:S13]  /*59b0*/  ISETP.NE.AND P0, PT, R7, RZ, PT ;  /* 0x000000ff0700720c */ /* 0x001fda0003f05270 */
[----:B------:R-:W-:Y:S05]  /*59c0*/  @P0 EXIT ;  /* 0x000000000000094d */ /* 0x000fea0003800000 */
[----:B------:R-:W-:Y:S01]  /*59d0*/  LOP3.LUT P0, RZ, R3, 0xff, RZ, 0xc0, !PT ;  /* 0x000000ff03ff7812 */ /* 0x000fe2000780c0ff */
[----:B------:R-:W-:Y:S02]  /*59e0*/  IMAD.MOV.U32 R15, RZ, RZ, 0x1 ;  /* 0x00000001ff0f7424 */ /* 0x000fe400078e00ff */
[----:B------:R-:W-:-:S10]  /*59f0*/  IMAD.MOV.U32 R14, RZ, RZ, RZ ;  /* 0x000000ffff0e7224 */ /* 0x000fd400078e00ff */
[----:B------:R-:W-:Y:S05]  /*5a00*/  @!P0 BRA `(.L_x_109) ;  /* 0x0000000c00408947 */ /* 0x000fea0003800000 */
[----:B------:R-:W0:Y:S01]  /*5a10*/  LDC R3, c[0x0][0x28c] ;  /* 0x0000a300ff037b82 */ /* 0x000e220000000800 */
[----:B------:R-:W1:Y:S01]  /*5a20*/  S2R R10, SR_CgaCtaId ;  /* 0x00000000000a7919 */ /* 0x000e620000008800 */
[----:B------:R-:W-:Y:S01]  /*5a30*/  ULDC UR5, c[0x0][0x658] ;  /* 0x0001960000057ab9 */ /* 0x000fe20000000800 */
[----:B------:R-:W-:Y:S01]  /*5a40*/  UMOV UR7, 0xffffffff ;  /* 0xffffffff00077882 */ /* 0x000fe20000000000 */
[----:B------:R-:W-:Y:S01]  /*5a50*/  ULDC UR6, c[0x0][0xc] ;  /* 0x0000030000067ab9 */ /* 0x000fe20000000800 */
[----:B------:R-:W-:Y:S01]  /*5a60*/  USHF.L.U32 UR8, UR7, UR5, URZ ;  /* 0x0000000507087299 */ /* 0x000fe2000800063f */
[----:B------:R-:W-:Y:S01]  /*5a70*/  BSSY B0, `(.L_x_109) ;  /* 0x00000c9000007945 */ /* 0x000fe20003800000 */
[----:B------:R-:W-:Y:S01]  /*5a80*/  UMOV UR9, 0x1 ;  /* 0x0000000100097882 */ /* 0x000fe20000000000 */
[----:B------:R-:W-:Y:S01]  /*5a90*/  ULDC UR7, c[0x0][0x10] ;  /* 0x0000040000077ab9 */ /* 0x000fe20000000800 */
[----:B------:R-:W-:Y:S01]  /*5aa0*/  USHF.L.U32 UR18, UR9, UR5, URZ ;  /* 0x0000000509127299 */ /* 0x000fe2000800063f */
[----:B------:R-:W-:Y:S01]  /*5ab0*/  IMAD.MOV.U32 R12, RZ, RZ, 0x1 ;  /* 0x00000001ff0c7424 */ /* 0x000fe200078e00ff */
[----:B------:R-:W-:Y:S01]  /*5ac0*/  UIMAD.WIDE.U32 UR6, UR6, UR7, URZ ;  /* 0x00000007060672a5 */ /* 0x000fe2000f8e003f */
[----:B------:R-:W-:Y:S01]  /*5ad0*/  LOP3.LUT R17, R2, 0x2, RZ, 0xfc, !PT ;  /* 0x0000000202117812 */ /* 0x000fe200078efcff */
[----:B------:R-:W-:Y:S01]  /*5ae0*/  ULDC UR5, c[0x0][0x14] ;  /* 0x0000050000057ab9 */ /* 0x000fe20000000800 */
[----:B------:R-:W-:Y:S01]  /*5af0*/  IMAD.MOV.U32 R15, RZ, RZ, 0x1 ;  /* 0x00000001ff0f7424 */ /* 0x000fe200078e00ff */
[----:B------:R-:W-:Y:S01]  /*5b00*/  UIMAD.WIDE.U32 UR20, UR6, UR5, URZ ;  /* 0x00000005061472a5 */ /* 0x000fe2000f8e003f */
[----:B------:R-:W-:Y:S01]  /*5b10*/  IMAD.MOV.U32 R14, RZ, RZ, RZ ;  /* 0x000000ffff0e7224 */ /* 0x000fe200078e00ff */
[----:B------:R-:W-:Y:S01]  /*5b20*/  UIMAD UR13, UR7, UR5, URZ ;  /* 0x00000005070d72a4 */ /* 0x000fe2000f8e023f */
[----:B------:R-:W-:Y:S01]  /*5b30*/  ULDC UR4, c[0x0][0x600] ;  /* 0x0001800000047ab9 */ /* 0x000fe20000000800 */
[----:B------:R-:W-:-:S02]  /*5b40*/  ULOP3.LUT UR17, URZ, UR8, URZ, 0x33, !UPT ;  /* 0x000000083f117292 */ /* 0x000fc4000f8e333f */
[----:B------:R-:W-:Y:S01]  /*5b50*/  UIADD3 UR4, UR4, -0x1, URZ ;  /* 0xffffffff04047890 */ /* 0x000fe2000fffe03f */
[----:B0-----:R-:W-:Y:S01]  /*5b60*/  VIADD R3, R3, 0x1f ;  /* 0x0000001f03037836 */ /* 0x001fe20000000000 */
[----:B------:R-:W-:Y:S01]  /*5b70*/  UIADD3 UR13, UR21, UR13, URZ ;  /* 0x0000000d150d7290 */ /* 0x000fe2000fffe03f */
[----:B------:R-:W-:-:S03]  /*5b80*/  ULDC.64 UR22, c[0x0][0x198] ;  /* 0x0000660000167ab9 */ /* 0x000fc60000000a00 */
[----:B------:R-:W-:-:S04]  /*5b90*/  SHF.R.S32.HI R8, RZ, 0x1f, R3 ;  /* 0x0000001fff087819 */ /* 0x000fc80000011403 */
[----:B------:R-:W-:Y:S01]  /*5ba0*/  LEA.HI R8, R8, R3, RZ, 0x5 ;  /* 0x0000000308087211 */ /* 0x000fe200078f28ff */
[C---:B-1----:R-:W-:Y:S02]  /*5bb0*/  IMAD.SHL.U32 R11, R10.reuse, 0x20, RZ ;  /* 0x000000200a0b7824 */ /* 0x042fe400078e00ff */
[----:B------:R-:W-:Y:S01]  /*5bc0*/  IMAD.SHL.U32 R10, R10, 0x400, RZ ;  /* 0x000004000a0a7824 */ /* 0x000fe200078e00ff */
[----:B------:R-:W-:Y:S02]  /*5bd0*/  SHF.R.S32.HI R13, RZ, 0x5, R8 ;  /* 0x00000005ff0d7819 */ /* 0x000fe40000011408 */
[----:B------:R-:W-:Y:S02]  /*5be0*/  LOP3.LUT R11, R11, 0x20, RZ, 0xc0, !PT ;  /* 0x000000200b0b7812 */ /* 0x000fe400078ec0ff */
[----:B------:R-:W-:Y:S01]  /*5bf0*/  LOP3.LUT R10, R10, 0x400, RZ, 0xc0, !PT ;  /* 0x000004000a0a7812 */ /* 0x000fe200078ec0ff */
[----:B------:R-:W-:-:S07]  /*5c00*/  VIADD R3, R13, 0x1 ;  /* 0x000000010d037836 */ /* 0x000fce0000000000 */
.L_x_120:
[----:B------:R-:W-:-:S03]  /*5c10*/  UMOV UR5, 0xffffffff ;  /* 0xffffffff00057882 */ /* 0x000fc60000000000 */
[----:B------:R-:W-:Y:S05]  /*5c20*/  BRA.DIV UR5, `(.L_x_110) ;  /* 0x0000000e05a87947 */ /* 0x000fea000b800000 */
[----:B------:R-:W-:-:S13]  /*5c30*/  ELECT P0, URZ, PT ;  /* 0x00000000003f782f */ /* 0x000fda0003800000 */
.L_x_131:
[----:B------:R-:W0:Y:S01]  /*5c40*/  LDC R7, c[0x0][0x28c] ;  /* 0x0000a300ff077b82 */ /* 0x000e220000000800 */
[----:B------:R-:W-:Y:S01]  /*5c50*/  BSSY B1, `(.L_x_111) ;  /* 0x0000038000017945 */ /* 0x000fe20003800000 */
[----:B0-----:R-:W-:-:S13]  /*5c60*/  ISETP.LT.OR P0, PT, R7, 0x1, !P0 ;  /* 0x000000010700780c */ /* 0x001fda0004701670 */
[----:B------:R-:W-:Y:S05]  /*5c70*/  @P0 BRA `(.L_x_112) ;  /* 0x0000000000d40947 */ /* 0x000fea0003800000 */
[----:B------:R-:W-:Y:S02]  /*5c80*/  IMAD R19, R6, 0x40, R11 ;  /* 0x0000004006137824 */ /* 0x000fe400078e020b */
[----:B------:R-:W-:Y:S02]  /*5c90*/  IMAD.SHL.U32 R20, R18, 0x80, RZ ;  /* 0x0000008012147824 */ /* 0x000fe400078e00ff */
[----:B------:R-:W-:Y:S02]  /*5ca0*/  IMAD.MOV.U32 R23, RZ, RZ, RZ ;  /* 0x000000ffff177224 */ /* 0x000fe400078e00ff */
[----:B------:R-:W-:Y:S02]  /*5cb0*/  IMAD.MOV.U32 R6, RZ, RZ, R3 ;  /* 0x000000ffff067224 */ /* 0x000fe400078e0003 */
[----:B------:R-:W-:Y:S02]  /*5cc0*/  IMAD.MOV.U32 R7, RZ, RZ, R15 ;  /* 0x000000ffff077224 */ /* 0x000fe400078e000f */
[----:B------:R-:W-:-:S07]  /*5cd0*/  IMAD.MOV.U32 R9, RZ, RZ, R14 ;  /* 0x000000ffff097224 */ /* 0x000fce00078e000e */
.L_x_115:
[----:B------:R-:W0:Y:S01]  /*5ce0*/  S2R R21, SR_CgaCtaId ;  /* 0x0000000000157919 */ /* 0x000e220000008800 */
[----:B------:R-:W-:Y:S02]  /*5cf0*/  MOV R8, 0x400 ;  /* 0x0000040000087802 */ /* 0x000fe40000000f00 */
[----:B------:R-:W-:-:S13]  /*5d00*/  LOP3.LUT P1, RZ, R0, 0x7f, RZ, 0xc0, !PT ;  /* 0x0000007f00ff7812 */ /* 0x000fda000782c0ff */
[----:B------:R-:W1:Y:S01]  /*5d10*/  @!P1 LDC R18, c[0x0][0x500] ;  /* 0x00014000ff129b82 */ /* 0x000e620000000800 */
[----:B0-----:R-:W-:Y:S02]  /*5d20*/  LEA R22, R21, R8, 0x18 ;  /* 0x0000000815167211 */ /* 0x001fe400078ec0ff */
[----:B------:R-:W-:-:S03]  /*5d30*/  SHF.L.U32 R8, R7, 0x1f, RZ ;  /* 0x0000001f07087819 */ /* 0x000fc600000006ff */
[----:B------:R-:W-:-:S04]  /*5d40*/  IMAD R21, R9, 0x8, R22 ;  /* 0x0000000809157824 */ /* 0x000fc800078e0216 */
[----:B------:R-:W0:Y:S02]  /*5d50*/  SYNCS.PHASECHK.TRANS64.TRYWAIT P0, [R21+URZ+0x20], R8 ;  /* 0x00002008150075a7 */ /* 0x000e24000800017f */
[----:B01----:R-:W-:Y:S05]  /*5d60*/  @!P0 BRA `(.L_x_113) ;  /* 0x0000000c00788947 */ /* 0x003fea0003800000 */
.L_x_132:
[----:B0-----:R-:W-:Y:S01]  /*5d70*/  PRMT R8, R17, 0x9910, RZ ;  /* 0x0000991011087816 */ /* 0x001fe200000000ff */
[----:B------:R0:W-:Y:S03]  /*5d80*/  @!P1 SYNCS.ARRIVE.TRANS64 RZ, [R21+URZ], R18 ;  /* 0x0000001215ff99a7 */ /* 0x0001e6000800003f */
[----:B------:R-:W-:-:S13]  /*5d90*/  ISETP.NE.AND P0, PT, R8, 0x2, PT ;  /* 0x000000020800780c */ /* 0x000fda0003f05270 */
[----:B0-----:R-:W-:Y:S05]  /*5da0*/  @P0 BRA `(.L_x_114) ;  /* 0x0000000000040947 */ /* 0x001fea0003800000 */
[----:B------:R-:W-:Y:S01]  /*5db0*/  BPT.TRAP 0x1 ;  /* 0x000000040000795c */ /* 0x000fe20000300000 */
.L_x_114:
[----:B------:R-:W-:Y:S01]  /*5dc0*/  R2UR UR16, R22 ;  /* 0x00000000161072ca */ /* 0x000fe200000e0000 */
[----:B------:R-:W-:Y:S01]  /*5dd0*/  IMAD R22, R9, 0x1000, R22 ;  /* 0x0000100009167824 */ /* 0x000fe200078e0216 */
[----:B------:R-:W-:Y:S01]  /*5de0*/  R2UR UR9, R21 ;  /* 0x00000000150972ca */ /* 0x000fe200000e0000 */
[C---:B------:R-:W-:Y:S01]  /*5df0*/  IMAD R8, R9.reuse, 0x800, R10 ;  /* 0x0000080009087824 */ /* 0x040fe200078e020a */
[----:B------:R-:W-:Y:S01]  /*5e00*/  UIADD3 UR6, UP0, UR22, 0xf0, URZ ;  /* 0x000000f016067890 */ /* 0x000fe2000ff1e03f */
[----:B------:R-:W-:Y:S01]  /*5e10*/  VIADD R6, R6, 0xffffffff ;  /* 0xffffffff06067836 */ /* 0x000fe20000000000 */
[----:B------:R-:W-:Y:S01]  /*5e20*/  R2UR UR5, R22 ;  /* 0x00000000160572ca */ /* 0x000fe200000e0000 */
[----:B------:R-:W-:Y:S01]  /*5e30*/  UIADD3 UR24, UP1, UR22, 0x1f0, URZ ;  /* 0x000001f016187890 */ /* 0x000fe2000ff3e03f */
[----:B------:R-:W-:Y:S01]  /*5e40*/  R2UR UR8, R8 ;  /* 0x00000000080872ca */ /* 0x000fe200000e0000 */
[----:B------:R-:W-:Y:S01]  /*5e50*/  UIADD3.X UR7, URZ, UR23, URZ, UP0, !UPT ;  /* 0x000000173f077290 */ /* 0x000fe200087fe43f */
[----:B------:R-:W-:Y:S01]  /*5e60*/  R2UR UR11, R20 ;  /* 0x00000000140b72ca */ /* 0x000fe200000e0000 */
[----:B------:R-:W-:Y:S01]  /*5e70*/  VIADD R9, R9, 0x1 ;  /* 0x0000000109097836 */ /* 0x000fe20000000000 */
[----:B------:R-:W-:Y:S01]  /*5e80*/  R2UR UR10, R23 ;  /* 0x00000000170a72ca */ /* 0x000fe200000e0000 */
[----:B------:R-:W-:Y:S01]  /*5e90*/  UIADD3.X UR25, URZ, UR23, URZ, UP1, !UPT ;  /* 0x000000173f197290 */ /* 0x000fe20008ffe43f */
[----:B------:R-:W-:Y:S01]  /*5ea0*/  R2UR UR12, R16 ;  /* 0x00000000100c72ca */ /* 0x000fe200000e0000 */
[----:B------:R-:W-:Y:S01]  /*5eb0*/  UMOV UR14, 0x0 ;  /* 0x00000000000e7882 */ /* 0x000fe20000000000 */
[----:B------:R-:W-:Y:S01]  /*5ec0*/  R2UR UR19, R19 ;  /* 0x00000000131372ca */ /* 0x000fe200000e0000 */
[----:B------:R-:W-:Y:S01]  /*5ed0*/  UMOV UR15, 0x10000000 ;  /* 0x10000000000f7882 */ /* 0x000fe20000000000 */
[----:B------:R-:W-:Y:S01]  /*5ee0*/  ISETP.GT.AND P1, PT, R6, 0x1, PT ;  /* 0x000000010600780c */ /* 0x000fe20003f24270 */
[----:B------:R-:W-:Y:S01]  /*5ef0*/  UIADD3 UR5, UR5, 0x100, URZ ;  /* 0x0000010005057890 */ /* 0x000fe2000fffe03f */
[----:B------:R-:W-:Y:S01]  /*5f00*/  ISETP.NE.AND P0, PT, R9, 0x4, PT ;  /* 0x000000040900780c */ /* 0x000fe20003f05270 */
[----:B------:R-:W-:Y:S01]  /*5f10*/  UIADD3 UR16, UR16, 0x4100, UR8 ;  /* 0x0000410010107890 */ /* 0x000fe2000fffe008 */
[----:B------:R-:W-:Y:S01]  /*5f20*/  VIADD R23, R23, 0x20 ;  /* 0x0000002017177836 */ /* 0x000fe20000000000 */
[----:B------:R-:W-:Y:S01]  /*5f30*/  UMOV UR26, 0x30000 ;  /* 0x00030000001a7882 */ /* 0x000fe20000000000 */
[----:B------:R-:W-:-:S02]  /*5f40*/  SEL R8, RZ, 0x1, P0 ;  /* 0x00000001ff087807 */ /* 0x000fc40000000000 */
[----:B------:R-:W-:Y:S01]  /*5f50*/  UMOV UR8, UR5 ;  /* 0x0000000500087c82 */ /* 0x000fe20008000000 */
[----:B------:R-:W-:Y:S01]  /*5f60*/  SEL R9, R9, RZ, P0 ;  /* 0x000000ff09097207 */ /* 0x000fe20000000000 */
[----:B------:R0:W-:Y:S01]  /*5f70*/  UTMALDG.3D [UR8], [UR6], desc[UR14] ;  /* 0x00000e08060075b4 */ /* 0x0001e20008011000 */
[----:B------:R-:W-:Y:S01]  /*5f80*/  LOP3.LUT R7, R7, R8, RZ, 0x3c, !PT ;  /* 0x0000000807077212 */ /* 0x000fe200078e3cff */
[----:B0-----:R-:W-:Y:S01]  /*5f90*/  UMOV UR11, UR19 ;  /* 0x00000013000b7c82 */ /* 0x001fe20008000000 */
[----:B------:R-:W-:Y:S02]  /*5fa0*/  UMOV UR8, UR16 ;  /* 0x0000001000087c82 */ /* 0x000fe40008000000 */
[----:B------:R0:W-:Y:S02]  /*5fb0*/  UTMALDG.3D.MULTICAST [UR8], [UR24], UR26, desc[UR14] ;  /* 0x00000e08180073b4 */ /* 0x0001e4000801181a */
[----:B0-----:R-:W-:Y:S05]  /*5fc0*/  @P1 BRA `(.L_x_115) ;  /* 0xfffffffc00441947 */ /* 0x001fea000383ffff */
.L_x_112:
[----:B------:R-:W-:Y:S05]  /*5fd0*/  BSYNC B1 ;  /* 0x0000000000017941 */ /* 0x000fea0003800000 */
.L_x_111:
[----:B------:R-:W-:Y:S01]  /*5fe0*/  LOP3.LUT P1, RZ, R12, 0xff, RZ, 0xc0, !PT ;  /* 0x000000ff0cff7812 */ /* 0x000fe2000782c0ff */
[----:B------:R-:W-:Y:S01]  /*5ff0*/  IMAD.IADD R14, R13, 0x1, R14 ;  /* 0x000000010d0e7824 */ /* 0x000fe200078e020e */
[----:B------:R-:W-:Y:S01]  /*6000*/  IADD3 R4, P2, R4, UR20, RZ ;  /* 0x0000001404047c10 */ /* 0x000fe2000ff5e0ff */
[----:B------:R-:W-:Y:S01]  /*6010*/  ULDC.64 UR6, c[0x0][0x650] ;  /* 0x0001940000067ab9 */ /* 0x000fe20000000a00 */
[----:B------:R-:W-:Y:S01]  /*6020*/  BSSY B1, `(.L_x_116) ;  /* 0x000006b000017945 */ /* 0x000fe20003800000 */
[----:B------:R-:W-:Y:S01]  /*6030*/  IMAD.MOV.U32 R18, RZ, RZ, -0x1 ;  /* 0xffffffffff127424 */ /* 0x000fe200078e00ff */
[----:B------:R-:W-:Y:S01]  /*6040*/  SHF.R.U32.HI R6, RZ, 0x2, R14 ;  /* 0x00000002ff067819 */ /* 0x000fe2000001160e */
[----:B------:R-:W-:Y:S01]  /*6050*/  IMAD.MOV.U32 R16, RZ, RZ, -0x1 ;  /* 0xffffffffff107424 */ /* 0x000fe200078e00ff */
[----:B------:R-:W-:Y:S02]  /*6060*/  ISETP.GT.U32.AND P0, PT, R14, 0x3, PT ;  /* 0x000000030e00780c */ /* 0x000fe40003f04070 */
[----:B------:R-:W-:-:S02]  /*6070*/  LOP3.LUT R6, R6, 0x1, RZ, 0xc0, !PT ;  /* 0x0000000106067812 */ /* 0x000fc400078ec0ff */
[----:B------:R-:W-:Y:S01]  /*6080*/  ISETP.LT.U32.AND P0, PT, R13, 0x4, P0 ;  /* 0x000000040d00780c */ /* 0x000fe20000701070 */
[----:B------:R-:W0:Y:S01]  /*6090*/  @P1 S2R R8, SR_CgaCtaId ;  /* 0x0000000000081919 */ /* 0x000e220000008800 */
[----:B------:R-:W-:Y:S02]  /*60a0*/  @P1 MOV R7, 0x400 ;  /* 0x0000040000071802 */ /* 0x000fe40000000f00 */
[----:B------:R-:W-:Y:S02]  /*60b0*/  IADD3.X R5, R5, UR13, RZ, P2, !PT ;  /* 0x0000000d05057c10 */ /* 0x000fe400097fe4ff */
[----:B------:R-:W-:Y:S02]  /*60c0*/  ISETP.GE.U32.AND P2, PT, R4, UR6, PT ;  /* 0x0000000604007c0c */ /* 0x000fe4000bf46070 */
[----:B------:R-:W-:Y:S02]  /*60d0*/  LOP3.LUT R14, R14, 0x3, RZ, 0xc0, !PT ;  /* 0x000000030e0e7812 */ /* 0x000fe400078ec0ff */
[----:B------:R-:W-:-:S02]  /*60e0*/  PRMT R12, RZ, 0x7610, R12 ;  /* 0x00007610ff0c7816 */ /* 0x000fc4000000000c */
[----:B0-----:R-:W-:-:S04]  /*60f0*/  @P1 LEA R7, R8, R7, 0x18 ;  /* 0x0000000708071211 */ /* 0x001fc800078ec0ff */
[----:B------:R0:W-:Y:S01]  /*6100*/  @P1 SYNCS.ARRIVE.TRANS64.A1T0 RZ, [R7+URZ+0x58], RZ ;  /* 0x000058ff07ff19a7 */ /* 0x0001e2000810003f */
[----:B------:R-:W-:Y:S02]  /*6110*/  ISETP.NE.U32.AND P1, PT, R6, 0x1, PT ;  /* 0x000000010600780c */ /* 0x000fe40003f25070 */
[----:B------:R-:W-:Y:S02]  /*6120*/  SEL R6, RZ, 0x1, !P0 ;  /* 0x00000001ff067807 */ /* 0x000fe40004000000 */
[----:B------:R-:W-:Y:S02]  /*6130*/  ISETP.GE.U32.AND.EX P0, PT, R5, UR7, PT, P2 ;  /* 0x0000000705007c0c */ /* 0x000fe4000bf06120 */
[----:B------:R-:W-:-:S04]  /*6140*/  ISETP.GT.U32.AND P1, PT, R13, 0x3, !P1 ;  /* 0x000000030d00780c */ /* 0x000fc80004f24070 */
[----:B0-----:R-:W-:-:S04]  /*6150*/  SEL R7, RZ, 0x1, !P1 ;  /* 0x00000001ff077807 */ /* 0x001fc80004800000 */
[----:B------:R-:W-:Y:S01]  /*6160*/  LOP3.LUT R15, R7, R15, R6, 0x96, !PT ;  /* 0x0000000f070f7212 */ /* 0x000fe200078e9606 */
[----:B------:R-:W-:Y:S01]  /*6170*/  IMAD.MOV.U32 R6, RZ, RZ, -0x1 ;  /* 0xffffffffff067424 */ /* 0x000fe200078e00ff */
[----:B------:R-:W-:Y:S01]  /*6180*/  PRMT R7, RZ, 0x7610, R7 ;  /* 0x00007610ff077816 */ /* 0x000fe20000000007 */
[----:B------:R-:W-:Y:S06]  /*6190*/  @P0 BRA `(.L_x_117) ;  /* 0x00000004004c0947 */ /* 0x000fec0003800000 */
[----:B------:R-:W0:Y:S01]  /*61a0*/  S2R R18, SR_CTAID.X ;  /* 0x0000000000127919 */ /* 0x000e220000002500 */
[----:B------:R-:W-:Y:S01]  /*61b0*/  ULDC.64 UR6, c[0x0][0x628] ;  /* 0x00018a0000067ab9 */ /* 0x000fe20000000a00 */
[----:B------:R-:W-:Y:S01]  /*61c0*/  ULDC UR8, c[0x0][0x630] ;  /* 0x00018c0000087ab9 */ /* 0x000fe20000000800 */
[----:B------:R-:W-:Y:S01]  /*61d0*/  ISETP.NE.U32.AND P0, PT, RZ, UR6, PT ;  /* 0x00000006ff007c0c */ /* 0x000fe2000bf05070 */
[----:B------:R-:W1:Y:S01]  /*61e0*/  S2R R19, SR_CTAID.Y ;  /* 0x0000000000137919 */ /* 0x000e620000002600 */
[----:B------:R-:W-:Y:S01]  /*61f0*/  ULDC UR9, c[0x0][0x150] ;  /* 0x0000540000097ab9 */ /* 0x000fe20000000800 */
[----:B------:R-:W-:Y:S01]  /*6200*/  IMAD.MOV.U32 R6, RZ, RZ, R4 ;  /* 0x000000ffff067224 */ /* 0x000fe200078e0004 */
[----:B------:R-:W-:Y:S01]  /*6210*/  ISETP.NE.AND.EX P0, PT, RZ, UR7, PT, P0 ;  /* 0x00000007ff007c0c */ /* 0x000fe2000bf05300 */
[----:B------:R-:W-:Y:S01]  /*6220*/  IMAD.MOV.U32 R7, RZ, RZ, R5 ;  /* 0x000000ffff077224 */ /* 0x000fe200078e0005 */
[----:B0-----:R-:W-:-:S11]  /*6230*/  I2FP.F32.U32 R20, R18 ;  /* 0x0000001200147245 */ /* 0x001fd60000201000 */
[----:B------:R-:W-:Y:S05]  /*6240*/  @!P0 BRA `(.L_x_118) ;  /* 0x0000000000288947 */ /* 0x000fea0003800000 */
[----:B------:R-:W-:Y:S02]  /*6250*/  ULDC UR5, c[0x0][0x634] ;  /* 0x00018d0000057ab9 */ /* 0x000fe40000000800 */
[----:B------:R-:W-:-:S05]  /*6260*/  IADD3 R7, P0, R4, UR5, RZ ;  /* 0x0000000504077c10 */ /* 0x000fca000ff1e0ff */
[----:B------:R-:W-:-:S04]  /*6270*/  IMAD.X R21, RZ, RZ, R5, P0 ;  /* 0x000000ffff157224 */ /* 0x000fc800000e0605 */
[----:B------:R-:W-:-:S04]  /*6280*/  IMAD.WIDE.U32 R8, R21, UR6, RZ ;  /* 0x0000000615087c25 */ /* 0x000fc8000f8e00ff */
[----:B------:R-:W-:-:S04]  /*6290*/  IMAD.WIDE.U32 R8, P0, R7, UR7, R8 ;  /* 0x0000000707087c25 */ /* 0x000fc8000f800008 */
[----:B------:R-:W-:-:S04]  /*62a0*/  IMAD.WIDE.U32 R6, R7, UR6, RZ ;  /* 0x0000000607067c25 */ /* 0x000fc8000f8e00ff */
[----:B------:R-:W-:Y:S01]  /*62b0*/  IMAD.MOV.U32 R6, RZ, RZ, R9 ;  /* 0x000000ffff067224 */ /* 0x000fe200078e0009 */
[----:B------:R-:W-:Y:S01]  /*62c0*/  IADD3 RZ, P1, R7, R8, RZ ;  /* 0x0000000807ff7210 */ /* 0x000fe20007f3e0ff */
[----:B------:R-:W-:-:S04]  /*62d0*/  IMAD.X R7, RZ, RZ, RZ, P0 ;  /* 0x000000ffff077224 */ /* 0x000fc800000e06ff */
[----:B------:R-:W-:-:S08]  /*62e0*/  IMAD.WIDE.U32.X R6, R21, UR7, R6, P1 ;  /* 0x0000000715067c25 */ /* 0x000fd000088e0406 */
.L_x_118:
[--C-:B------:R-:W-:Y:S01]  /*62f0*/  SHF.R.U64 R16, R6, UR8, R7.reuse ;  /* 0x0000000806107c19 */ /* 0x100fe20008001207 */
[----:B------:R-:W-:Y:S01]  /*6300*/  FMUL R20, R20, UR9 ;  /* 0x0000000914147c20 */ /* 0x000fe20008400000 */
[----:B------:R-:W0:Y:S01]  /*6310*/  LDC R21, c[0x0][0x144] ;  /* 0x00005100ff157b82 */ /* 0x000e220000000800 */
[----:B-1----:R-:W-:Y:S01]  /*6320*/  I2FP.F32.U32 R8, R19 ;  /* 0x0000001300087245 */ /* 0x002fe20000201000 */
[----:B------:R-:W-:Y:S01]  /*6330*/  ULDC UR5, c[0x0][0x154] ;  /* 0x0000550000057ab9 */ /* 0x000fe20000000800 */
[----:B------:R-:W-:Y:S01]  /*6340*/  SHF.R.U32.HI R6, RZ, UR8, R7 ;  /* 0x00000008ff067c19 */ /* 0x000fe20008011607 */
[----:B------:R-:W-:Y:S01]  /*6350*/  ULDC.64 UR6, c[0x0][0x620] ;  /* 0x0001880000067ab9 */ /* 0x000fe20000000a00 */
[----:B------:R-:W-:Y:S01]  /*6360*/  IADD3 R7, P0, RZ, -R16, RZ ;  /* 0x80000010ff077210 */ /* 0x000fe20007f1e0ff */
[----:B------:R-:W1:Y:S01]  /*6370*/  F2I.U32.TRUNC.NTZ R20, R20 ;  /* 0x0000001400147305 */ /* 0x000e62000020f000 */
[----:B------:R-:W-:Y:S01]  /*6380*/  FMUL R8, R8, UR5 ;  /* 0x0000000508087c20 */ /* 0x000fe20008400000 */
[----:B------:R-:W2:Y:S01]  /*6390*/  LDC R22, c[0x0][0x148] ;  /* 0x00005200ff167b82 */ /* 0x000ea20000000800 */
[----:B------:R-:W-:Y:S01]  /*63a0*/  ULDC UR5, c[0x0][0x618] ;  /* 0x0001860000057ab9 */ /* 0x000fe20000000800 */
[----:B------:R-:W-:-:S04]  /*63b0*/  IMAD.X R6, RZ, RZ, ~R6, P0 ;  /* 0x000000ffff067224 */ /* 0x000fc800000e0e06 */
[----:B------:R-:W-:Y:S01]  /*63c0*/  IMAD R6, R6, UR6, RZ ;  /* 0x0000000606067c24 */ /* 0x000fe2000f8e02ff */
[----:B------:R-:W3:Y:S03]  /*63d0*/  F2I.U32.TRUNC.NTZ R8, R8 ;  /* 0x0000000800087305 */ /* 0x000ee6000020f000 */
[C---:B------:R-:W-:Y:S02]  /*63e0*/  IMAD R9, R7.reuse, UR7, R6 ;  /* 0x0000000707097c24 */ /* 0x040fe4000f8e0206 */
[----:B------:R-:W-:Y:S01]  /*63f0*/  IMAD.WIDE.U32 R6, R7, UR6, R4 ;  /* 0x0000000607067c25 */ /* 0x000fe2000f8e0004 */
[----:B------:R-:W-:Y:S02]  /*6400*/  ULDC.64 UR6, c[0x0][0x640] ;  /* 0x0001900000067ab9 */ /* 0x000fe40000000a00 */
[----:B------:R-:W-:Y:S01]  /*6410*/  ISETP.NE.U32.AND P0, PT, RZ, UR6, PT ;  /* 0x00000006ff007c0c */ /* 0x000fe2000bf05070 */
[----:B-1----:R-:W-:-:S02]  /*6420*/  IMAD.MOV R20, RZ, RZ, -R20 ;  /* 0x000000ffff147224 */ /* 0x002fc400078e0a14 */
[----:B------:R-:W-:Y:S01]  /*6430*/  IMAD.IADD R7, R7, 0x1, R9 ;  /* 0x0000000107077824 */ /* 0x000fe200078e0209 */
[----:B------:R-:W-:Y:S01]  /*6440*/  ISETP.NE.AND.EX P0, PT, RZ, UR7, PT, P0 ;  /* 0x00000007ff007c0c */ /* 0x000fe2000bf05300 */
[----:B0-----:R-:W-:-:S03]  /*6450*/  IMAD R18, R21, R20, R18 ;  /* 0x0000001415127224 */ /* 0x001fc600078e0212 */
[--C-:B------:R-:W-:Y:S01]  /*6460*/  SHF.R.U64 R20, R6, UR5, R7.reuse ;  /* 0x0000000506147c19 */ /* 0x100fe20008001207 */
[----:B---3--:R-:W-:Y:S01]  /*6470*/  IMAD.MOV R6, RZ, RZ, -R8 ;  /* 0x000000ffff067224 */ /* 0x008fe200078e0a08 */
[----:B------:R-:W-:Y:S01]  /*6480*/  SHF.R.U32.HI R7, RZ, UR5, R7 ;  /* 0x00000005ff077c19 */ /* 0x000fe20008011607 */
[----:B------:R-:W-:Y:S02]  /*6490*/  ULDC UR5, c[0x0][0x608] ;  /* 0x0001820000057ab9 */ /* 0x000fe40000000800 */
[----:B--2---:R-:W-:Y:S01]  /*64a0*/  @P4 IMAD R18, R22, R6, R19 ;  /* 0x0000000616124224 */ /* 0x004fe200078e0213 */
[--C-:B------:R-:W-:Y:S02]  /*64b0*/  SHF.R.U64 R22, R20, UR5, R7.reuse ;  /* 0x0000000514167c19 */ /* 0x100fe40008001207 */
[----:B------:R-:W-:Y:S01]  /*64c0*/  SHF.R.U32.HI R7, RZ, UR5, R7 ;  /* 0x00000005ff077c19 */ /* 0x000fe20008011607 */
[----:B------:R-:W-:-:S03]  /*64d0*/  ULDC UR5, c[0x0][0x658] ;  /* 0x0001960000057ab9 */ /* 0x000fc60000000800 */
[--C-:B------:R-:W-:Y:S02]  /*64e0*/  SHF.R.U64 R19, R22, UR5, R7.reuse ;  /* 0x0000000516137c19 */ /* 0x100fe40008001207 */
[----:B------:R-:W-:-:S03]  /*64f0*/  SHF.R.U32.HI R21, RZ, UR5, R7 ;  /* 0x00000005ff157c19 */ /* 0x000fc60008011607 */
[----:B------:R-:W-:Y:S02]  /*6500*/  IMAD.MOV.U32 R8, RZ, RZ, R19 ;  /* 0x000000ffff087224 */ /* 0x000fe400078e0013 */
[----:B------:R-:W-:Y:S01]  /*6510*/  IMAD.MOV.U32 R7, RZ, RZ, R21 ;  /* 0x000000ffff077224 */ /* 0x000fe200078e0015 */
[----:B------:R-:W-:Y:S06]  /*6520*/  @!P0 BRA `(.L_x_119) ;  /* 0x00000000002c8947 */ /* 0x000fec0003800000 */
        /* <DEDUP_REMOVED lines=9> */
[----:B------:R-:W-:-:S04]  /*65c0*/  IMAD.WIDE.U32.X R6, R21, UR7, R6, P1 ;  /* 0x0000000715067c25 */ /* 0x000fc800088e0406 */
[----:B------:R-:W-:-:S07]  /*65d0*/  IMAD.MOV.U32 R8, RZ, RZ, R6 ;  /* 0x000000ffff087224 */ /* 0x000fce00078e0006 */
.L_x_119:
[----:B------:R-:W-:Y:S01]  /*65e0*/  ULDC UR5, c[0x0][0x648] ;  /* 0x0001920000057ab9 */ /* 0x000fe20000000800 */
[----:B------:R-:W-:Y:S01]  /*65f0*/  LOP3.LUT R6, R22, UR17, RZ, 0xc0, !PT ;  /* 0x0000001116067c12 */ /* 0x000fe2000f8ec0ff */
[----:B------:R-:W-:Y:S01]  /*6600*/  ULDC UR6, c[0x0][0x610] ;  /* 0x0001840000067ab9 */ /* 0x000fe20000000800 */
[----:B------:R-:W-:Y:S01]  /*6610*/  SHF.R.U64 R7, R8, UR5, R7 ;  /* 0x0000000508077c19 */ /* 0x000fe20008001207 */
[----:B------:R-:W-:Y:S01]  /*6620*/  ULDC UR5, c[0x0][0x638] ;  /* 0x00018e0000057ab9 */ /* 0x000fe20000000800 */
[----:B------:R-:W-:-:S03]  /*6630*/  LOP3.LUT R20, R20, UR4, RZ, 0xc0, !PT ;  /* 0x0000000414147c12 */ /* 0x000fc6000f8ec0ff */
[----:B------:R-:W-:Y:S02]  /*6640*/  IMAD.MOV R8, RZ, RZ, -R7 ;  /* 0x000000ffff087224 */ /* 0x000fe400078e0a07 */
[----:B------:R-:W-:Y:S02]  /*6650*/  IMAD R7, R7, UR18, R6 ;  /* 0x0000001207077c24 */ /* 0x000fe4000f8e0206 */
[----:B------:R-:W-:Y:S01]  /*6660*/  IMAD R19, R8, UR5, R19 ;  /* 0x0000000508137c24 */ /* 0x000fe2000f8e0213 */
[----:B------:R-:W-:Y:S01]  /*6670*/  ULDC UR5, c[0x0][0x600] ;  /* 0x0001800000057ab9 */ /* 0x000fe20000000800 */
[----:B------:R-:W-:Y:S02]  /*6680*/  IMAD R18, R7, UR6, R18 ;  /* 0x0000000607127c24 */ /* 0x000fe4000f8e0212 */
[----:B------:R-:W-:Y:S02]  /*6690*/  IMAD R19, R19, UR5, R20 ;  /* 0x0000000513137c24 */ /* 0x000fe4000f8e0214 */
[----:B------:R-:W-:-:S03]  /*66a0*/  IMAD.MOV.U32 R7, RZ, RZ, 0x1 ;  /* 0x00000001ff077424 */ /* 0x000fc600078e00ff */
[----:B------:R-:W-:Y:S02]  /*66b0*/  SEL R6, R19, R18, !P4 ;  /* 0x0000001213067207 */ /* 0x000fe40006000000 */
[----:B------:R-:W-:-:S07]  /*66c0*/  SEL R18, R18, R19, !P4 ;  /* 0x0000001312127207 */ /* 0x000fce0006000000 */
.L_x_117:
[----:B------:R-:W-:Y:S05]  /*66d0*/  BSYNC B1 ;  /* 0x0000000000017941 */ /* 0x000fea0003800000 */
.L_x_116:
[----:B------:R-:W-:-:S13]  /*66e0*/  LOP3.LUT P0, RZ, R7, 0xff, RZ, 0xc0, !PT ;  /* 0x000000ff07ff7812 */ /* 0x000fda000780c0ff */
[----:B------:R-:W-:Y:S05]  /*66f0*/  @P0 BRA `(.L_x_120) ;  /* 0xfffffff400440947 */ /* 0x000fea000383ffff */
[----:B------:R-:W-:Y:S05]  /*6700*/  BSYNC B0 ;  /* 0x0000000000007941 */ /* 0x000fea0003800000 */
.L_x_109:
[----:B------:R-:W-:-:S03]  /*6710*/  UMOV UR5, 0xffffffff ;  /* 0xffffffff00057882 */ /* 0x000fc60000000000 */
[----:B------:R-:W-:Y:S05]  /*6720*/  BRA.DIV UR5, `(.L_x_121) ;  /* 0x00000006051c7947 */ /* 0x000fea000b800000 */
[----:B------:R-:W-:-:S13]  /*6730*/  ELECT P0, URZ, PT ;  /* 0x00000000003f782f */ /* 0x000fda0003800000 */
.L_x_135:
[----:B------:R-:W-:Y:S04]  /*6740*/  BSSY B0, `(.L_x_122) ;  /* 0x000002b000007945 */ /* 0x000fe80003800000 */
[----:B------:R-:W-:Y:S05]  /*6750*/  @!P0 BRA `(.L_x_123) ;  /* 0x0000000000a48947 */ /* 0x000fea0003800000 */
[----:B------:R-:W-:-:S04]  /*6760*/  LOP3.LUT R2, R2, 0x2, RZ, 0xfc, !PT ;  /* 0x0000000202027812 */ /* 0x000fc800078efcff */
[----:B------:R-:W-:-:S13]  /*6770*/  ISETP.NE.AND P0, PT, R2, 0x3, PT ;  /* 0x000000030200780c */ /* 0x000fda0003f05270 */
[----:B------:R-:W-:Y:S05]  /*6780*/  @!P0 BRA `(.L_x_124) ;  /* 0x0000000000048947 */ /* 0x000fea0003800000 */
[----:B------:R-:W-:Y:S01]  /*6790*/  BPT.TRAP 0x1 ;  /* 0x000000040000795c */ /* 0x000fe20000300000 */
.L_x_124:
[----:B------:R-:W0:Y:S01]  /*67a0*/  S2R R3, SR_CgaCtaId ;  /* 0x0000000000037919 */ /* 0x000e220000008800 */
[----:B------:R-:W-:Y:S02]  /*67b0*/  MOV R0, 0x400 ;  /* 0x0000040000007802 */ /* 0x000fe40000000f00 */
[----:B------:R-:W-:Y:S02]  /*67c0*/  SHF.L.U32 R2, R15, 0x1f, RZ ;  /* 0x0000001f0f027819 */ /* 0x000fe400000006ff */
[----:B0-----:R-:W-:-:S05]  /*67d0*/  LEA R3, R3, R0, 0x18 ;  /* 0x0000000003037211 */ /* 0x001fca00078ec0ff */
[----:B------:R-:W-:-:S04]  /*67e0*/  VIADD R3, R3, 0x20 ;  /* 0x0000002003037836 */ /* 0x000fc80000000000 */
[C---:B------:R-:W-:Y:S02]  /*67f0*/  IMAD R5, R14.reuse, 0x8, R3 ;  /* 0x000000080e057824 */ /* 0x040fe400078e0203 */
[----:B------:R-:W-:Y:S02]  /*6800*/  VIADD R14, R14, 0x1 ;  /* 0x000000010e0e7836 */ /* 0x000fe40000000000 */
[----:B------:R-:W0:Y:S03]  /*6810*/  SYNCS.PHASECHK.TRANS64.TRYWAIT P0, [R5+URZ], R2 ;  /* 0x00000002050075a7 */ /* 0x000e26000800017f */
[----:B------:R-:W-:-:S04]  /*6820*/  ISETP.NE.AND P1, PT, R14, 0x4, PT ;  /* 0x000000040e00780c */ /* 0x000fc80003f25270 */
[----:B------:R-:W-:Y:S02]  /*6830*/  SEL R0, RZ, 0x1, P1 ;  /* 0x00000001ff007807 */ /* 0x000fe40000800000 */
[----:B------:R-:W-:Y:S02]  /*6840*/  SEL R14, R14, RZ, P1 ;  /* 0x000000ff0e0e7207 */ /* 0x000fe40000800000 */
[----:B------:R-:W-:-:S03]  /*6850*/  LOP3.LUT R15, R15, R0, RZ, 0x3c, !PT ;  /* 0x000000000f0f7212 */ /* 0x000fc600078e3cff */
[----:B------:R-:W-:Y:S01]  /*6860*/  IMAD R7, R14, 0x8, R3 ;  /* 0x000000080e077824 */ /* 0x000fe200078e0203 */
[----:B------:R-:W-:Y:S01]  /*6870*/  SHF.L.U32 R4, R15, 0x1f, RZ ;  /* 0x0000001f0f047819 */ /* 0x000fe200000006ff */
[----:B0-----:R-:W-:Y:S06]  /*6880*/  @!P0 BRA `(.L_x_125) ;  /* 0x0000000000e48947 */ /* 0x001fec0003800000 */
.L_x_136:
[----:B------:R-:W1:Y:S01]  /*6890*/  SYNCS.PHASECHK.TRANS64.TRYWAIT P0, [R7+URZ], R4 ;  /* 0x00000004070075a7 */ /* 0x000e62000800017f */
[----:B------:R-:W-:-:S05]  /*68a0*/  VIADD R0, R14, 0x1 ;  /* 0x000000010e007836 */ /* 0x000fca0000000000 */
[----:B------:R-:W-:-:S04]  /*68b0*/  ISETP.NE.AND P1, PT, R0, 0x4, PT ;  /* 0x000000040000780c */ /* 0x000fc80003f25270 */
[----:B0-----:R-:W-:Y:S02]  /*68c0*/  SEL R2, RZ, 0x1, P1 ;  /* 0x00000001ff027807 */ /* 0x001fe40000800000 */
[----:B------:R-:W-:Y:S02]  /*68d0*/  SEL R0, R0, RZ, P1 ;  /* 0x000000ff00007207 */ /* 0x000fe40000800000 */
[----:B------:R-:W-:-:S03]  /*68e0*/  LOP3.LUT R15, R15, R2, RZ, 0x3c, !PT ;  /* 0x000000020f0f7212 */ /* 0x000fc600078e3cff */
[----:B------:R-:W-:Y:S01]  /*68f0*/  IMAD R6, R0, 0x8, R3 ;  /* 0x0000000800067824 */ /* 0x000fe200078e0203 */
[----:B------:R-:W-:Y:S01]  /*6900*/  SHF.L.U32 R5, R15, 0x1f, RZ ;  /* 0x0000001f0f057819 */ /* 0x000fe200000006ff */
[----:B-1----:R-:W-:Y:S06]  /*6910*/  @!P0 BRA `(.L_x_126) ;  /* 0x0000000000d48947 */ /* 0x002fec0003800000 */
.L_x_137:
[----:B------:R-:W1:Y:S01]  /*6920*/  SYNCS.PHASECHK.TRANS64.TRYWAIT P0, [R6+URZ], R5 ;  /* 0x00000005060075a7 */ /* 0x000e62000800017f */
[----:B------:R-:W-:-:S05]  /*6930*/  VIADD R0, R0, 0x1 ;  /* 0x0000000100007836 */ /* 0x000fca0000000000 */
[----:B------:R-:W-:-:S04]  /*6940*/  ISETP.NE.AND P1, PT, R0, 0x4, PT ;  /* 0x000000040000780c */ /* 0x000fc80003f25270 */
[----:B------:R-:W-:Y:S02]  /*6950*/  SEL R2, RZ, 0x1, P1 ;  /* 0x00000001ff027807 */ /* 0x000fe40000800000 */
[----:B------:R-:W-:Y:S02]  /*6960*/  SEL R0, R0, RZ, P1 ;  /* 0x000000ff00007207 */ /* 0x000fe40000800000 */
[----:B------:R-:W-:Y:S01]  /*6970*/  LOP3.LUT R2, R15, R2, RZ, 0x3c, !PT ;  /* 0x000000020f027212 */ /* 0x000fe200078e3cff */
[----:B-1----:R-:W-:Y:S06]  /*6980*/  @!P0 BRA `(.L_x_127) ;  /* 0x0000000000cc8947 */ /* 0x002fec0003800000 */
.L_x_138:
[----:B------:R-:W-:Y:S01]  /*6990*/  IMAD R3, R0, 0x8, R3 ;  /* 0x0000000800037824 */ /* 0x000fe200078e0203 */
[----:B------:R-:W-:-:S07]  /*69a0*/  SHF.L.U32 R0, R2, 0x1f, RZ ;  /* 0x0000001f02007819 */ /* 0x000fce00000006ff */
.L_x_128:
[----:B--2---:R2:W3:Y:S02]  /*69b0*/  SYNCS.PHASECHK.TRANS64.TRYWAIT P0, [R3+URZ], R0 ;  /* 0x00000000030075a7 */ /* 0x0044e4000800017f */
[----:B---3--:R-:W-:Y:S05]  /*69c0*/  @!P0 NANOSLEEP.SYNCS 0x989680 ;  /* 0x009896800000895d */ /* 0x008fea0003900000 */
[----:B------:R-:W3:Y:S02]  /*69d0*/  @!P0 SYNCS.PHASECHK.TRANS64 P0, [R3+URZ], R0 ;  /* 0x00000000030085a7 */ /* 0x000ee4000800007f */
[----:B---3--:R-:W-:Y:S05]  /*69e0*/  @!P0 BRA `(.L_x_128) ;  /* 0xfffffffc00f08947 */ /* 0x008fea000383ffff */
.L_x_123:
[----:B------:R-:W-:Y:S05]  /*69f0*/  BSYNC B0 ;  /* 0x0000000000007941 */ /* 0x000fea0003800000 */
.L_x_122:
[----:B------:R-:W-:Y:S05]  /*6a00*/  EXIT ;  /* 0x000000000000794d */ /* 0x000fea0003800000 */
.L_x_21:
[----:B-1----:R-:W-:-:S04]  /*6a10*/  IMAD.U32 R9, RZ, RZ, UR6 ;  /* 0x00000006ff097e24 */ /* 0x002fc8000f8e00ff */
[----:B------:R1:W3:Y:S03]  /*6a20*/  SYNCS.PHASECHK.TRANS64.TRYWAIT P0, [R9+URZ], R8 ;  /* 0x00000008090075a7 */ /* 0x0002e6000800017f */
[----:B---3--:R-:W-:Y:S05]  /*6a30*/  @!P0 NANOSLEEP.SYNCS 0x989680 ;  /* 0x009896800000895d */ /* 0x008fea0003900000 */
[----:B------:R-:W3:Y:S02]  /*6a40*/  @!P0 SYNCS.PHASECHK.TRANS64 P0, [R9+URZ], R8 ;  /* 0x00000008090085a7 */ /* 0x000ee4000800007f */
[----:B---3--:R-:W-:Y:S05]  /*6a50*/  @!P0 BRA `(.L_x_21) ;  /* 0xfffffffc00ec8947 */ /* 0x008fea000383ffff */
[----:B------:R-:W-:Y:S05]  /*6a60*/  BRA `(.L_x_20) ;  /* 0xffffffa800e87947 */ /* 0x000fea000383ffff */
.L_x_27:
[----:B-1----:R-:W-:-:S04]  /*6a70*/  IMAD.U32 R11, RZ, RZ, UR12 ;  /* 0x0000000cff0b7e24 */ /* 0x002fc8000f8e00ff */
[----:B------:R1:W3:Y:S03]  /*6a80*/  SYNCS.PHASECHK.TRANS64.TRYWAIT P0, [R11+URZ], R10 ;  /* 0x0000000a0b0075a7 */ /* 0x0002e6000800017f */
[----:B---3--:R-:W-:Y:S05]  /*6a90*/  @!P0 NANOSLEEP.SYNCS 0x989680 ;  /* 0x009896800000895d */ /* 0x008fea0003900000 */
[----:B------:R-:W3:Y:S02]  /*6aa0*/  @!P0 SYNCS.PHASECHK.TRANS64 P0, [R11+URZ], R10 ;  /* 0x0000000a0b0085a7 */ /* 0x000ee4000800007f */
[----:B---3--:R-:W-:Y:S05]  /*6ab0*/  @!P0 BRA `(.L_x_27) ;  /* 0xfffffffc00ec8947 */ /* 0x008fea000383ffff */
[----:B------:R-:W-:Y:S05]  /*6ac0*/  BRA `(.L_x_26) ;  /* 0xffffffb0005c7947 */ /* 0x000fea000383ffff */
.L_x_110:
[----:B------:R-:W-:Y:S01]  /*6ad0*/  BSSY B1, `(.L_x_129) ;  /* 0x0000006000017945 */ /* 0x000fe20003800000 */
[----:B------:R-:W-:-:S07]  /*6ae0*/  IMAD.MOV.U32 R7, RZ, RZ, -0x1 ;  /* 0xffffffffff077424 */ /* 0x000fce00078e00ff */
[----:B------:R-:W-:Y:S05]  /*6af0*/  WARPSYNC.COLLECTIVE R7, `(.L_x_130) ;  /* 0x00000000070c7348 */ /* 0x000fea0003c00000 */
[----:B------:R-:W-:Y:S02]  /*6b00*/  ELECT P0, UR62, PT ;  /* 0x00000000003e782f */ /* 0x000fe40003800000 */
[----:B------:R-:W-:Y:S01]  /*6b10*/  MOV R7, UR62 ;  /* 0x0000003e00077c02 */ /* 0x000fe20008000f00 */
[----:B------:R-:W-:Y:S10]  /*6b20*/  ENDCOLLECTIVE ;  /* 0x000000000000791b */ /* 0x000ff40003800000 */
.L_x_130:
[----:B------:R-:W-:Y:S05]  /*6b30*/  BSYNC B1 ;  /* 0x0000000000017941 */ /* 0x000fea0003800000 */
.L_x_129:
[----:B------:R-:W-:Y:S05]  /*6b40*/  BRA `(.L_x_131) ;  /* 0xfffffff0003c7947 */ /* 0x000fea000383ffff */
.L_x_113:
[----:B0-----:R0:W1:Y:S02]  /*6b50*/  SYNCS.PHASECHK.TRANS64.TRYWAIT P0, [R21+URZ+0x20], R8 ;  /* 0x00002008150075a7 */ /* 0x001064000800017f */
[----:B-1----:R-:W-:Y:S05]  /*6b60*/  @!P0 NANOSLEEP.SYNCS 0x989680 ;  /* 0x009896800000895d */ /* 0x002fea0003900000 */
[----:B------:R-:W1:Y:S02]  /*6b70*/  @!P0 SYNCS.PHASECHK.TRANS64 P0, [R21+URZ+0x20], R8 ;  /* 0x00002008150085a7 */ /* 0x000e64000800007f */
[----:B-1----:R-:W-:Y:S05]  /*6b80*/  @!P0 BRA `(.L_x_113) ;  /* 0xfffffffc00f08947 */ /* 0x002fea000383ffff */
[----:B------:R-:W-:Y:S05]  /*6b90*/  BRA `(.L_x_132) ;  /* 0xfffffff000747947 */ /* 0x000fea000383ffff */
.L_x_121:
[----:B------:R-:W-:Y:S01]  /*6ba0*/  BSSY B0, `(.L_x_133) ;  /* 0x0000006000007945 */ /* 0x000fe20003800000 */
[----:B------:R-:W-:-:S07]  /*6bb0*/  IMAD.MOV.U32 R7, RZ, RZ, -0x1 ;  /* 0xffffffffff077424 */ /* 0x000fce00078e00ff */
[----:B------:R-:W-:Y:S05]  /*6bc0*/  WARPSYNC.COLLECTIVE R7, `(.L_x_134) ;  /* 0x00000000070c7348 */ /* 0x000fea0003c00000 */
[----:B------:R-:W-:Y:S02]  /*6bd0*/  ELECT P0, UR62, PT ;  /* 0x00000000003e782f */ /* 0x000fe40003800000 */
[----:B------:R-:W-:Y:S01]  /*6be0*/  MOV R7, UR62 ;  /* 0x0000003e00077c02 */ /* 0x000fe20008000f00 */
[----:B------:R-:W-:Y:S10]  /*6bf0*/  ENDCOLLECTIVE ;  /* 0x000000000000791b */ /* 0x000ff40003800000 */
.L_x_134:
[----:B------:R-:W-:Y:S05]  /*6c00*/  BSYNC B0 ;  /* 0x0000000000007941 */ /* 0x000fea0003800000 */
.L_x_133:
[----:B------:R-:W-:Y:S05]  /*6c10*/  BRA `(.L_x_135) ;  /* 0xfffffff800c87947 */ /* 0x000fea000383ffff */
.L_x_125:
[----:B0-----:R0:W1:Y:S02]  /*6c20*/  SYNCS.PHASECHK.TRANS64.TRYWAIT P0, [R5+URZ], R2 ;  /* 0x00000002050075a7 */ /* 0x001064000800017f */
[----:B-1----:R-:W-:Y:S05]  /*6c30*/  @!P0 NANOSLEEP.SYNCS 0x989680 ;  /* 0x009896800000895d */ /* 0x002fea0003900000 */
[----:B------:R-:W1:Y:S02]  /*6c40*/  @!P0 SYNCS.PHASECHK.TRANS64 P0, [R5+URZ], R2 ;  /* 0x00000002050085a7 */ /* 0x000e64000800007f */
[----:B-1----:R-:W-:Y:S05]  /*6c50*/  @!P0 BRA `(.L_x_125) ;  /* 0xfffffffc00f08947 */ /* 0x002fea000383ffff */
[----:B------:R-:W-:Y:S05]  /*6c60*/  BRA `(.L_x_136) ;  /* 0xfffffffc00087947 */ /* 0x000fea000383ffff */
.L_x_126:
[----:B0-----:R0:W1:Y:S02]  /*6c70*/  SYNCS.PHASECHK.TRANS64.TRYWAIT P0, [R7+URZ], R4 ;  /* 0x00000004070075a7 */ /* 0x001064000800017f */
[----:B-1----:R-:W-:Y:S05]  /*6c80*/  @!P0 NANOSLEEP.SYNCS 0x989680 ;  /* 0x009896800000895d */ /* 0x002fea0003900000 */
[----:B------:R-:W1:Y:S02]  /*6c90*/  @!P0 SYNCS.PHASECHK.TRANS64 P0, [R7+URZ], R4 ;  /* 0x00000004070085a7 */ /* 0x000e64000800007f */
[----:B-1----:R-:W-:Y:S05]  /*6ca0*/  @!P0 BRA `(.L_x_126) ;  /* 0xfffffffc00f08947 */ /* 0x002fea000383ffff */
[----:B------:R-:W-:Y:S05]  /*6cb0*/  BRA `(.L_x_137) ;  /* 0xfffffffc00187947 */ /* 0x000fea000383ffff */
.L_x_127:
[----:B-1----:R1:W2:Y:S02]  /*6cc0*/  SYNCS.PHASECHK.TRANS64.TRYWAIT P0, [R6+URZ], R5 ;  /* 0x00000005060075a7 */ /* 0x0022a4000800017f */
[----:B--2---:R-:W-:Y:S05]  /*6cd0*/  @!P0 NANOSLEEP.SYNCS 0x989680 ;  /* 0x009896800000895d */ /* 0x004fea0003900000 */
[----:B------:R-:W2:Y:S02]  /*6ce0*/  @!P0 SYNCS.PHASECHK.TRANS64 P0, [R6+URZ], R5 ;  /* 0x00000005060085a7 */ /* 0x000ea4000800007f */
[----:B--2---:R-:W-:Y:S05]  /*6cf0*/  @!P0 BRA `(.L_x_127) ;  /* 0xfffffffc00f08947 */ /* 0x004fea000383ffff */
[----:B------:R-:W-:Y:S05]  /*6d00*/  BRA `(.L_x_138) ;  /* 0xfffffffc00207947 */ /* 0x000fea000383ffff */
.L_x_139:
[----:B------:R-:W-:-:S00]  /*6d10*/  BRA `(.L_x_139) ;  /* 0xfffffffc00fc7947 */ /* 0x000fc0000383ffff */
[----:B------:R-:W-:-:S00]  /*6d20*/  NOP ;  /* 0x0000000000007918 */ /* 0x000fc00000000000 */
        /* <DEDUP_REMOVED lines=13> */
.L_x_140:


//--------------------- .nv.shared._ZN7cutlass13device_kernelINS_4gemm6kernel13GemmUniversalIN4cute5tupleIJiiiiEEENS1_10collective13CollectiveMmaINS1_37MainloopSm90TmaGmmaWarpSpecializedFP8ILi4ENS5_IJNS4_1CILi2EEENSA_ILi1EEESC_EEENS1_35KernelTmaWarpSpecializedCooperativeEEENS5_IJNSA_ILi128EEENSA_ILi64EEENSA_ILi32EEEEEENS_12float_e4m3_tENS5_IJlSC_lEEESK_SL_NS4_8TiledMMAINS4_8MMA_AtomIJNS4_4SM904GMMA30MMA_64x64x32_F32E4M3E4M3_SS_TNILNSP_7ScaleInE1ELSR_1EEEEEENS4_6LayoutISD_NS5_IJSC_NSA_ILi0EEESV_EEEEENS5_IJNS4_10UnderscoreESY_SY_EEEEENS4_13SM90_TMA_LOADENS4_14ComposedLayoutINS4_7SwizzleILi1ELi4ELi3EEENS4_18smem_ptr_flag_bitsILi8EEENSU_INS5_IJNSA_ILi8EEESI_EEENS5_IJSI_SC_EEEEEEEvNS4_8identityENS4_23SM90_TMA_LOAD_MULTICASTES1B_vS1C_EENS_8epilogue10collective6detail29Sm90TmaWarpSpecializedAdapterINS1G_15DefaultEpilogueISK_SL_SL_NS1F_6thread17LinearCombinationISK_Li1EffLNS1K_9ScaleType4KindE0ELNS_15FloatRoundStyleE2ESK_EENS1_15EpilogueDefaultEEEEEvvEEEEvNT_6ParamsE --------------------------
	.section	.nv.shared._ZN7cutlass13device_kernelINS_4gemm6kernel13GemmUniversalIN4cute5tupleIJiiiiEEENS1_10collective13CollectiveMmaINS1_37MainloopSm90TmaGmmaWarpSpecializedFP8ILi4ENS5_IJNS4_1CILi2EEENSA_ILi1EEESC_EEENS1_35KernelTmaWarpSpecializedCooperativeEEENS5_IJNSA_ILi128EEENSA_ILi64EEENSA_ILi32EEEEEENS_12float_e4m3_tENS5_IJlSC_lEEESK_SL_NS4_8TiledMMAINS4_8MMA_AtomIJNS4_4SM904GMMA30MMA_64x64x32_F32E4M3E4M3_SS_TNILNSP_7ScaleInE1ELSR_1EEEEEENS4_6LayoutISD_NS5_IJSC_NSA_ILi0EEESV_EEEEENS5_IJNS4_10UnderscoreESY_SY_EEEEENS4_13SM90_TMA_LOADENS4_14ComposedLayoutINS4_7SwizzleILi1ELi4ELi3EEENS4_18smem_ptr_flag_bitsILi8EEENSU_INS5_IJNSA_ILi8EEESI_EEENS5_IJSI_SC_EEEEEEEvNS4_8identityENS4_23SM90_TMA_LOAD_MULTICASTES1B_vS1C_EENS_8epilogue10collective6detail29Sm90TmaWarpSpecializedAdapterINS1G_15DefaultEpilogueISK_SL_SL_NS1F_6thread17LinearCombinationISK_Li1EffLNS1K_9ScaleType4KindE0ELNS_15FloatRoundStyleE2ESK_EENS1_15EpilogueDefaultEEEEEvvEEEEvNT_6ParamsE,"aw",@nobits
	.sectionflags	@""
	.align	16
	.zero		1024


//--------------------- .nv.shared.reserved.0     --------------------------
	.section	.nv.shared.reserved.0,"aw",@nobits
	.weak		__nv_reservedSMEM_offset_0_alias
	.size		__nv_reservedSMEM_offset_0_alias, 0, 0
	.other		__nv_reservedSMEM_offset_0_alias,@"STO_CUDA_RESERVED_SHARED STV_DEFAULT"
__nv_reservedSMEM_offset_0_alias:
	.zero		0


//--------------------- .nv.global                --------------------------
	.section	.nv.global,"aw",@nobits
.nv.global:
	.type		_ZN39_INTERNAL_35d984e7_4_k_cu_6762d8d6_38364cute1_E,@object
	.size		_ZN39_INTERNAL_35d984e7_4_k_cu_6762d8d6_38364cute1_E,(_ZN39_INTERNAL_35d984e7_4_k_cu_6762d8d6_38364cuda3std3__45__cpo6cbeginE - _ZN39_INTERNAL_35d984e7_4_k_cu_6762d8d6_38364cute1_E)
_ZN39_INTERNAL_35d984e7_4_k_cu_6762d8d6_38364cute1_E:
	.zero		1
	.type		_ZN39_INTERNAL_35d984e7_4_k_cu_6762d8d6_38364cuda3std3__45__cpo6cbeginE,@object
	.size		_ZN39_INTERNAL_35d984e7_4_k_cu_6762d8d6_38364cuda3std3__45__cpo6cbeginE,(_ZN39_INTERNAL_35d984e7_4_k_cu_6762d8d6_38364cuda3std3__48in_placeE - _ZN39_INTERNAL_35d984e7_4_k_cu_6762d8d6_38364cuda3std3__45__cpo6cbeginE)
_ZN39_INTERNAL_35d984e7_4_k_cu_6762d8d6_38364cuda3std3__45__cpo6cbeginE:
	.zero		1
	.type		_ZN39_INTERNAL_35d984e7_4_k_cu_6762d8d6_38364cuda3std3__48in_placeE,@object
	.size		_ZN39_INTERNAL_35d984e7_4_k_cu_6762d8d6_38364cuda3std3__48in_placeE,(_ZN39_INTERNAL_35d984e7_4_k_cu_6762d8d6_38364cuda3std6ranges3__45__cpo9iter_moveE - _ZN39_INTERNAL_35d984e7_4_k_cu_6762d8d6_38364cuda3std3__48in_placeE)
_ZN39_INTERNAL_35d984e7_4_k_cu_6762d8d6_38364cuda3std3__48in_placeE:
	.zero		1
	.type		_ZN39_INTERNAL_35d984e7_4_k_cu_6762d8d6_38364cuda3std6ranges3__45__cpo9iter_moveE,@object
	.size		_ZN39_INTERNAL_35d984e7_4_k_cu_6762d8d6_38364cuda3std6ranges3__45__cpo9iter_moveE,(_ZN39_INTERNAL_35d984e7_4_k_cu_6762d8d6_38364cuda3std3__45__cpo5beginE - _ZN39_INTERNAL_35d984e7_4_k_cu_6762d8d6_38364cuda3std6ranges3__45__cpo9iter_moveE)
_ZN39_INTERNAL_35d984e7_4_k_cu_6762d8d6_38364cuda3std6ranges3__45__cpo9iter_moveE:
	.zero		1
	.type		_ZN39_INTERNAL_35d984e7_4_k_cu_6762d8d6_38364cuda3std3__45__cpo5beginE,@object
	.size		_ZN39_INTERNAL_35d984e7_4_k_cu_6762d8d6_38364cuda3std3__45__cpo5beginE,(_ZN39_INTERNAL_35d984e7_4_k_cu_6762d8d6_38364cuda3std3__441_GLOBAL__N__35d984e7_4_k_cu_6762d8d6_38366ignoreE - _ZN39_INTERNAL_35d984e7_4_k_cu_6762d8d6_38364cuda3std3__45__cpo5beginE)
_ZN39_INTERNAL_35d984e7_4_k_cu_6762d8d6_38364cuda3std3__45__cpo5beginE:
	.zero		1
	.type		_ZN39_INTERNAL_35d984e7_4_k_cu_6762d8d6_38364cuda3std3__441_GLOBAL__N__35d984e7_4_k_cu_6762d8d6_38366ignoreE,@object
	.size		_ZN39_INTERNAL_35d984e7_4_k_cu_6762d8d6_38364cuda3std3__441_GLOBAL__N__35d984e7_4_k_cu_6762d8d6_38366ignoreE,(_ZN39_INTERNAL_35d984e7_4_k_cu_6762d8d6_38364cute7productE - _ZN39_INTERNAL_35d984e7_4_k_cu_6762d8d6_38364cuda3std3__441_GLOBAL__N__35d984e7_4_k_cu_6762d8d6_38366ignoreE)
_ZN39_INTERNAL_35d984e7_4_k_cu_6762d8d6_38364cuda3std3__441_GLOBAL__N__35d984e7_4_k_cu_6762d8d6_38366ignoreE:
	.zero		1
	.type		_ZN39_INTERNAL_35d984e7_4_k_cu_6762d8d6_38364cute7productE,@object
	.size		_ZN39_INTERNAL_35d984e7_4_k_cu_6762d8d6_38364cute7productE,(_ZN39_INTERNAL_35d984e7_4_k_cu_6762d8d6_38364cuda3std3__45__cpo3endE - _ZN39_INTERNAL_35d984e7_4_k_cu_6762d8d6_38364cute7productE)
_ZN39_INTERNAL_35d984e7_4_k_cu_6762d8d6_38364cute7productE:
	.zero		1
	.type		_ZN39_INTERNAL_35d984e7_4_k_cu_6762d8d6_38364cuda3std3__45__cpo3endE,@object
	.size		_ZN39_INTERNAL_35d984e7_4_k_cu_6762d8d6_38364cuda3std3__45__cpo3endE,(_ZN39_INTERNAL_35d984e7_4_k_cu_6762d8d6_38364cuda3std3__419piecewise_constructE - _ZN39_INTERNAL_35d984e7_4_k_cu_6762d8d6_38364cuda3std3__45__cpo3endE)
_ZN39_INTERNAL_35d984e7_4_k_cu_6762d8d6_38364cuda3std3__45__cpo3endE:
	.zero		1
	.type		_ZN39_INTERNAL_35d984e7_4_k_cu_6762d8d6_38364cuda3std3__419piecewise_constructE,@object
	.size		_ZN39_INTERNAL_35d984e7_4_k_cu_6762d8d6_38364cuda3std3__419piecewise_constructE,(_ZN39_INTERNAL_35d984e7_4_k_cu_6762d8d6_38364cuda3std3__45__cpo4cendE - _ZN39_INTERNAL_35d984e7_4_k_cu_6762d8d6_38364cuda3std3__419piecewise_constructE)
_ZN39_INTERNAL_35d984e7_4_k_cu_6762d8d6_38364cuda3std3__419piecewise_constructE:
	.zero		1
	.type		_ZN39_INTERNAL_35d984e7_4_k_cu_6762d8d6_38364cuda3std3__45__cpo4cendE,@object
	.size		_ZN39_INTERNAL_35d984e7_4_k_cu_6762d8d6_38364cuda3std3__45__cpo4cendE,(_ZN39_INTERNAL_35d984e7_4_k_cu_6762d8d6_38364cuda3std6ranges3__45__cpo4swapE - _ZN39_INTERNAL_35d984e7_4_k_cu_6762d8d6_38364cuda3std3__45__cpo4cendE)
_ZN39_INTERNAL_35d984e7_4_k_cu_6762d8d6_38364cuda3std3__45__cpo4cendE:
	.zero		1
	.type		_ZN39_INTERNAL_35d984e7_4_k_cu_6762d8d6_38364cuda3std6ranges3__45__cpo4swapE,@object
	.size		_ZN39_INTERNAL_35d984e7_4_k_cu_6762d8d6_38364cuda3std6ranges3__45__cpo4swapE,(.L_7 - _ZN39_INTERNAL_35d984e7_4_k_cu_6762d8d6_38364cuda3std6ranges3__45__cpo4swapE)
_ZN39_INTERNAL_35d984e7_4_k_cu_6762d8d6_38364cuda3std6ranges3__45__cpo4swapE:
	.zero		1
.L_7:


//--------------------- .nv.constant0._ZN7cutlass13device_kernelINS_4gemm6kernel13GemmUniversalIN4cute5tupleIJiiiiEEENS1_10collective13CollectiveMmaINS1_37MainloopSm90TmaGmmaWarpSpecializedFP8ILi4ENS5_IJNS4_1CILi2EEENSA_ILi1EEESC_EEENS1_35KernelTmaWarpSpecializedCooperativeEEENS5_IJNSA_ILi128EEENSA_ILi64EEENSA_ILi32EEEEEENS_12float_e4m3_tENS5_IJlSC_lEEESK_SL_NS4_8TiledMMAINS4_8MMA_AtomIJNS4_4SM904GMMA30MMA_64x64x32_F32E4M3E4M3_SS_TNILNSP_7ScaleInE1ELSR_1EEEEEENS4_6LayoutISD_NS5_IJSC_NSA_ILi0EEESV_EEEEENS5_IJNS4_10UnderscoreESY_SY_EEEEENS4_13SM90_TMA_LOADENS4_14ComposedLayoutINS4_7SwizzleILi1ELi4ELi3EEENS4_18smem_ptr_flag_bitsILi8EEENSU_INS5_IJNSA_ILi8EEESI_EEENS5_IJSI_SC_EEEEEEEvNS4_8identityENS4_23SM90_TMA_LOAD_MULTICASTES1B_vS1C_EENS_8epilogue10collective6detail29Sm90TmaWarpSpecializedAdapterINS1G_15DefaultEpilogueISK_SL_SL_NS1F_6thread17LinearCombinationISK_Li1EffLNS1K_9ScaleType4KindE0ELNS_15FloatRoundStyleE2ESK_EENS1_15EpilogueDefaultEEEEEvvEEEEvNT_6ParamsE --------------------------
	.section	.nv.constant0._ZN7cutlass13device_kernelINS_4gemm6kernel13GemmUniversalIN4cute5tupleIJiiiiEEENS1_10collective13CollectiveMmaINS1_37MainloopSm90TmaGmmaWarpSpecializedFP8ILi4ENS5_IJNS4_1CILi2EEENSA_ILi1EEESC_EEENS1_35KernelTmaWarpSpecializedCooperativeEEENS5_IJNSA_ILi128EEENSA_ILi64EEENSA_ILi32EEEEEENS_12float_e4m3_tENS5_IJlSC_lEEESK_SL_NS4_8TiledMMAINS4_8MMA_AtomIJNS4_4SM904GMMA30MMA_64x64x32_F32E4M3E4M3_SS_TNILNSP_7ScaleInE1ELSR_1EEEEEENS4_6LayoutISD_NS5_IJSC_NSA_ILi0EEESV_EEEEENS5_IJNS4_10UnderscoreESY_SY_EEEEENS4_13SM90_TMA_LOADENS4_14ComposedLayoutINS4_7SwizzleILi1ELi4ELi3EEENS4_18smem_ptr_flag_bitsILi8EEENSU_INS5_IJNSA_ILi8EEESI_EEENS5_IJSI_SC_EEEEEEEvNS4_8identityENS4_23SM90_TMA_LOAD_MULTICASTES1B_vS1C_EENS_8epilogue10collective6detail29Sm90TmaWarpSpecializedAdapterINS1G_15DefaultEpilogueISK_SL_SL_NS1F_6thread17LinearCombinationISK_Li1EffLNS1K_9ScaleType4KindE0ELNS_15FloatRoundStyleE2ESK_EENS1_15EpilogueDefaultEEEEEvvEEEEvNT_6ParamsE,"a",@progbits
	.sectionflags	@""
	.align	4
.nv.constant0._ZN7cutlass13device_kernelINS_4gemm6kernel13GemmUniversalIN4cute5tupleIJiiiiEEENS1_10collective13CollectiveMmaINS1_37MainloopSm90TmaGmmaWarpSpecializedFP8ILi4ENS5_IJNS4_1CILi2EEENSA_ILi1EEESC_EEENS1_35KernelTmaWarpSpecializedCooperativeEEENS5_IJNSA_ILi128EEENSA_ILi64EEENSA_ILi32EEEEEENS_12float_e4m3_tENS5_IJlSC_lEEESK_SL_NS4_8TiledMMAINS4_8MMA_AtomIJNS4_4SM904GMMA30MMA_64x64x32_F32E4M3E4M3_SS_TNILNSP_7ScaleInE1ELSR_1EEEEEENS4_6LayoutISD_NS5_IJSC_NSA_ILi0EEESV_EEEEENS5_IJNS4_10UnderscoreESY_SY_EEEEENS4_13SM90_TMA_LOADENS4_14ComposedLayoutINS4_7SwizzleILi1ELi4ELi3EEENS4_18smem_ptr_flag_bitsILi8EEENSU_INS5_IJNSA_ILi8EEESI_EEENS5_IJSI_SC_EEEEEEEvNS4_8identityENS4_23SM90_TMA_LOAD_MULTICASTES1B_vS1C_EENS_8epilogue10collective6detail29Sm90TmaWarpSpecializedAdapterINS1G_15DefaultEpilogueISK_SL_SL_NS1F_6thread17LinearCombinationISK_Li1EffLNS1K_9ScaleType4KindE0ELNS_15FloatRoundStyleE2ESK_EENS1_15EpilogueDefaultEEEEEvvEEEEvNT_6ParamsE:
	.zero		1664


//--------------------- SYMBOLS --------------------------

	.type		.nv.reservedSmem.offset0,@object
	.size		.nv.reservedSmem.offset0,0x4
